// auto-generated by cutlass_sweep.gemm — config: {"arch": "sm_90", "cluster_m": 1, "cluster_n": 2, "dtype": "int8", "stages": 3, "tile_k": 128, "tile_m": 256, "tile_n": 256}
#include "cutlass/cutlass.h"
#include "cutlass/gemm/collective/collective_builder.hpp"
#include "cutlass/gemm/device/gemm_universal_adapter.h"
#include "cutlass/gemm/kernel/gemm_universal.hpp"
#include "cutlass/epilogue/collective/collective_builder.hpp"

using ElemA = int8_t;
using ElemB = int8_t;
using ElemCD = int8_t;
using Acc  = int32_t;
using TileShape    = cute::Shape<cute::_256, cute::_256, cute::_128>;
using ClusterShape = cute::Shape<cute::_1, cute::_2, cute::_1>;

using CollectiveEpilogue = typename cutlass::epilogue::collective::CollectiveBuilder<
    cutlass::arch::Sm90, cutlass::arch::OpClassTensorOp,
    TileShape, ClusterShape,
    cutlass::epilogue::collective::EpilogueTileAuto,
    Acc, Acc,
    ElemCD, cutlass::layout::RowMajor, 128 / cutlass::sizeof_bits<ElemCD>::value,
    ElemCD, cutlass::layout::RowMajor, 128 / cutlass::sizeof_bits<ElemCD>::value,
    cutlass::epilogue::collective::EpilogueScheduleAuto
  >::CollectiveOp;

using CollectiveMainloop = typename cutlass::gemm::collective::CollectiveBuilder<
    cutlass::arch::Sm90, cutlass::arch::OpClassTensorOp,
    ElemA, cutlass::layout::RowMajor, 128 / cutlass::sizeof_bits<ElemA>::value,
    ElemB, cutlass::layout::ColumnMajor, 128 / cutlass::sizeof_bits<ElemB>::value,
    Acc,
    TileShape, ClusterShape,
    cutlass::gemm::collective::StageCount<3>,
    cutlass::gemm::collective::KernelScheduleAuto
  >::CollectiveOp;

using GemmKernel = cutlass::gemm::kernel::GemmUniversal<
    cute::Shape<int,int,int,int>,
    CollectiveMainloop,
    CollectiveEpilogue
>;
using Gemm = cutlass::gemm::device::GemmUniversalAdapter<GemmKernel>;

// Force the device kernel symbol into the cubin without needing a host main.
auto* _anchor = &cutlass::device_kernel<GemmKernel>;


// ===== COMPILED SASS (sm_90a) =====

	.target	sm_90a

	.elftype	@"ET_EXEC"


//--------------------- .note.nv.tkinfo           --------------------------
	.section	.note.nv.tkinfo,"",@"SHT_NOTE"
	.sectionflags	@"SHF_NOTE_NV_TKINFO"
	.tkinfo
        /*0018*/ 	.word	0x00000002
        /*0030*/ 	.string	""
        /*0030*/ 	.string	"ptxas"
        /*0030*/ 	.string	"Cuda compilation tools, release 13.0, V13.0.88"
        /*0030*/ 	.string	"Build cuda_13.0.r13.0/compiler.36424714_0"
        /*0030*/ 	.string	"-arch sm_90a -m 64 "



//--------------------- .note.nv.cuinfo           --------------------------
	.section	.note.nv.cuinfo,"",@"SHT_NOTE"
	.sectionflags	@"SHF_NOTE_NV_CUINFO"
        /*0018*/ 	.short	0x0002
        /*001a*/ 	.short	0x005a
        /*001c*/ 	.short	0x0082
	.zero		2


//--------------------- .nv.info                  --------------------------
	.section	.nv.info,"",@"SHT_CUDA_INFO"
	.align	4


	//----- nvinfo : EIATTR_REGCOUNT
	.align		4
        /*0000*/ 	.byte	0x04, 0x2f
        /*0002*/ 	.short	(.L_15 - .L_14)
	.align		4
.L_14:
        /*0004*/ 	.word	index@(_ZN7cutlass13device_kernelINS_4gemm6kernel13GemmUniversalIN4cute5tupleIJiiiiEEENS1_10collective13CollectiveMmaINS1_34MainloopSm90TmaGmmaWarpSpecializedILi3ENS5_IJNS4_1CILi1EEENSA_ILi2EEESB_EEENS1_35KernelTmaWarpSpecializedCooperativeEEENS5_IJNSA_ILi256EEESG_NSA_ILi128EEEEEEaNS5_IJlSB_lEEEaSJ_NS4_8TiledMMAINS4_8MMA_AtomIJNS4_4SM904GMMA27MMA_64x256x32_S32S8S8_SS_TNEEEENS4_6LayoutINS5_IJSC_SB_SB_EEENS5_IJSB_NSA_ILi0EEESS_EEEEENS5_IJNS4_10UnderscoreESV_SV_EEEEENS4_23SM90_TMA_LOAD_MULTICASTENS4_14ComposedLayoutINS4_7SwizzleILi3ELi4ELi3EEENS4_18smem_ptr_flag_bitsILi8EEENSQ_INS5_IJNSA_ILi8EEESH_EEENS5_IJSH_SB_EEEEEEEvNS4_8identityENS4_13SM90_TMA_LOADES18_vS19_EENS_8epilogue10collective6detail29Sm90TmaWarpSpecializedAdapterINS1D_15DefaultEpilogueIaSJ_SJ_NS1C_6thread17LinearCombinationIaLi1EiiLNS1H_9ScaleType4KindE0ELNS_15FloatRoundStyleE2EaEENS1_15EpilogueDefaultEEEEEvvEEEEvNT_6ParamsE)
        /*0008*/ 	.word	0x000000a8


	//----- nvinfo : EIATTR_FRAME_SIZE
	.align		4
.L_15:
        /*000c*/ 	.byte	0x04, 0x11
        /*000e*/ 	.short	(.L_17 - .L_16)
	.align		4
.L_16:
        /*0010*/ 	.word	index@(_ZN7cutlass13device_kernelINS_4gemm6kernel13GemmUniversalIN4cute5tupleIJiiiiEEENS1_10collective13CollectiveMmaINS1_34MainloopSm90TmaGmmaWarpSpecializedILi3ENS5_IJNS4_1CILi1EEENSA_ILi2EEESB_EEENS1_35KernelTmaWarpSpecializedCooperativeEEENS5_IJNSA_ILi256EEESG_NSA_ILi128EEEEEEaNS5_IJlSB_lEEEaSJ_NS4_8TiledMMAINS4_8MMA_AtomIJNS4_4SM904GMMA27MMA_64x256x32_S32S8S8_SS_TNEEEENS4_6LayoutINS5_IJSC_SB_SB_EEENS5_IJSB_NSA_ILi0EEESS_EEEEENS5_IJNS4_10UnderscoreESV_SV_EEEEENS4_23SM90_TMA_LOAD_MULTICASTENS4_14ComposedLayoutINS4_7SwizzleILi3ELi4ELi3EEENS4_18smem_ptr_flag_bitsILi8EEENSQ_INS5_IJNSA_ILi8EEESH_EEENS5_IJSH_SB_EEEEEEEvNS4_8identityENS4_13SM90_TMA_LOADES18_vS19_EENS_8epilogue10collective6detail29Sm90TmaWarpSpecializedAdapterINS1D_15DefaultEpilogueIaSJ_SJ_NS1C_6thread17LinearCombinationIaLi1EiiLNS1H_9ScaleType4KindE0ELNS_15FloatRoundStyleE2EaEENS1_15EpilogueDefaultEEEEEvvEEEEvNT_6ParamsE)
        /*0014*/ 	.word	0x00000788


	//----- nvinfo : EIATTR_MIN_STACK_SIZE
	.align		4
.L_17:
        /*0018*/ 	.byte	0x04, 0x12
        /*001a*/ 	.short	(.L_19 - .L_18)
	.align		4
.L_18:
        /*001c*/ 	.word	index@(_ZN7cutlass13device_kernelINS_4gemm6kernel13GemmUniversalIN4cute5tupleIJiiiiEEENS1_10collective13CollectiveMmaINS1_34MainloopSm90TmaGmmaWarpSpecializedILi3ENS5_IJNS4_1CILi1EEENSA_ILi2EEESB_EEENS1_35KernelTmaWarpSpecializedCooperativeEEENS5_IJNSA_ILi256EEESG_NSA_ILi128EEEEEEaNS5_IJlSB_lEEEaSJ_NS4_8TiledMMAINS4_8MMA_AtomIJNS4_4SM904GMMA27MMA_64x256x32_S32S8S8_SS_TNEEEENS4_6LayoutINS5_IJSC_SB_SB_EEENS5_IJSB_NSA_ILi0EEESS_EEEEENS5_IJNS4_10UnderscoreESV_SV_EEEEENS4_23SM90_TMA_LOAD_MULTICASTENS4_14ComposedLayoutINS4_7SwizzleILi3ELi4ELi3EEENS4_18smem_ptr_flag_bitsILi8EEENSQ_INS5_IJNSA_ILi8EEESH_EEENS5_IJSH_SB_EEEEEEEvNS4_8identityENS4_13SM90_TMA_LOADES18_vS19_EENS_8epilogue10collective6detail29Sm90TmaWarpSpecializedAdapterINS1D_15DefaultEpilogueIaSJ_SJ_NS1C_6thread17LinearCombinationIaLi1EiiLNS1H_9ScaleType4KindE0ELNS_15FloatRoundStyleE2EaEENS1_15EpilogueDefaultEEEEEvvEEEEvNT_6ParamsE)
        /*0020*/ 	.word	0x00000788
.L_19:


//--------------------- .nv.compat                --------------------------
	.section	.nv.compat,"",@"SHT_CUDA_COMPAT_INFO"
	.align	4
        /*0000*/ 	.byte	0x02, 0x09, 0x01, 0x00, 0x02, 0x02, 0x04, 0x00, 0x02, 0x05, 0x05, 0x00, 0x03, 0x07, 0x01, 0x01
        /*0010*/ 	.byte	0x02, 0x03, 0x01, 0x00, 0x02, 0x06, 0x01, 0x00, 0x04, 0x0b, 0x08, 0x00, 0x00, 0x00, 0x00, 0x00
        /*0020*/ 	.byte	0x00, 0x00, 0x00, 0x00


//--------------------- .nv.info._ZN7cutlass13device_kernelINS_4gemm6kernel13GemmUniversalIN4cute5tupleIJiiiiEEENS1_10collective13CollectiveMmaINS1_34MainloopSm90TmaGmmaWarpSpecializedILi3ENS5_IJNS4_1CILi1EEENSA_ILi2EEESB_EEENS1_35KernelTmaWarpSpecializedCooperativeEEENS5_IJNSA_ILi256EEESG_NSA_ILi128EEEEEEaNS5_IJlSB_lEEEaSJ_NS4_8TiledMMAINS4_8MMA_AtomIJNS4_4SM904GMMA27MMA_64x256x32_S32S8S8_SS_TNEEEENS4_6LayoutINS5_IJSC_SB_SB_EEENS5_IJSB_NSA_ILi0EEESS_EEEEENS5_IJNS4_10UnderscoreESV_SV_EEEEENS4_23SM90_TMA_LOAD_MULTICASTENS4_14ComposedLayoutINS4_7SwizzleILi3ELi4ELi3EEENS4_18smem_ptr_flag_bitsILi8EEENSQ_INS5_IJNSA_ILi8EEESH_EEENS5_IJSH_SB_EEEEEEEvNS4_8identityENS4_13SM90_TMA_LOADES18_vS19_EENS_8epilogue10collective6detail29Sm90TmaWarpSpecializedAdapterINS1D_15DefaultEpilogueIaSJ_SJ_NS1C_6thread17LinearCombinationIaLi1EiiLNS1H_9ScaleType4KindE0ELNS_15FloatRoundStyleE2EaEENS1_15EpilogueDefaultEEEEEvvEEEEvNT_6ParamsE --------------------------
	.section	.nv.info._ZN7cutlass13device_kernelINS_4gemm6kernel13GemmUniversalIN4cute5tupleIJiiiiEEENS1_10collective13CollectiveMmaINS1_34MainloopSm90TmaGmmaWarpSpecializedILi3ENS5_IJNS4_1CILi1EEENSA_ILi2EEESB_EEENS1_35KernelTmaWarpSpecializedCooperativeEEENS5_IJNSA_ILi256EEESG_NSA_ILi128EEEEEEaNS5_IJlSB_lEEEaSJ_NS4_8TiledMMAINS4_8MMA_AtomIJNS4_4SM904GMMA27MMA_64x256x32_S32S8S8_SS_TNEEEENS4_6LayoutINS5_IJSC_SB_SB_EEENS5_IJSB_NSA_ILi0EEESS_EEEEENS5_IJNS4_10UnderscoreESV_SV_EEEEENS4_23SM90_TMA_LOAD_MULTICASTENS4_14ComposedLayoutINS4_7SwizzleILi3ELi4ELi3EEENS4_18smem_ptr_flag_bitsILi8EEENSQ_INS5_IJNSA_ILi8EEESH_EEENS5_IJSH_SB_EEEEEEEvNS4_8identityENS4_13SM90_TMA_LOADES18_vS19_EENS_8epilogue10collective6detail29Sm90TmaWarpSpecializedAdapterINS1D_15DefaultEpilogueIaSJ_SJ_NS1C_6thread17LinearCombinationIaLi1EiiLNS1H_9ScaleType4KindE0ELNS_15FloatRoundStyleE2EaEENS1_15EpilogueDefaultEEEEEvvEEEEvNT_6ParamsE,"",@"SHT_CUDA_INFO"
	.sectionflags	@""
	.align	4


	//----- nvinfo : EIATTR_CUDA_API_VERSION
	.align		4
        /*0000*/ 	.byte	0x04, 0x37
        /*0002*/ 	.short	(.L_21 - .L_20)
.L_20:
        /*0004*/ 	.word	0x00000082


	//----- nvinfo : EIATTR_KPARAM_INFO
	.align		4
.L_21:
        /*0008*/ 	.byte	0x04, 0x17
        /*000a*/ 	.short	(.L_23 - .L_22)
.L_22:
        /*000c*/ 	.word	0x00000000
        /*0010*/ 	.short	0x0000
        /*0012*/ 	.short	0x0070
        /*0014*/ 	.byte	0x00, 0xf0, 0x01, 0x10


	//----- nvinfo : EIATTR_SPARSE_MMA_MASK
	.align		4
.L_23:
        /*0018*/ 	.byte	0x03, 0x50
        /*001a*/ 	.short	0x0000


	//----- nvinfo : EIATTR_MAXREG_COUNT
	.align		4
        /*001c*/ 	.byte	0x03, 0x1b
        /*001e*/ 	.short	0x00a8


	//----- nvinfo : EIATTR_NUM_BARRIERS
	.align		4
        /*0020*/ 	.byte	0x02, 0x4c
        /*0022*/ 	.byte	0x01
	.zero		1


	//----- nvinfo : EIATTR_EXTERNS
	.align		4
        /*0024*/ 	.byte	0x04, 0x0f
        /*0026*/ 	.short	(.L_25 - .L_24)


	//   ....[0]....
	.align		4
.L_24:
        /*0028*/ 	.word	index@(__assertfail)


	//----- nvinfo : EIATTR_ANNOTATIONS
	.align		4
.L_25:
        /*002c*/ 	.byte	0x04, 0x55
        /*002e*/ 	.short	(.L_27 - .L_26)


	//   ....[0]....
.L_26:
        /*0030*/ 	.word	0x00000001
        /*0034*/ 	.byte	0x70, 0x09, 0x00, 0x00, 0x01, 0x00, 0x00, 0x00, 0x80, 0x09, 0x00, 0x00, 0x01, 0x00, 0x00, 0x00
        /* <DEDUP_REMOVED lines=717> */
        /*2d14*/ 	.byte	0x00, 0x7d, 0x01, 0x00, 0x01, 0x00, 0x00, 0x00, 0x20, 0x7d, 0x01, 0x00


	//----- nvinfo : EIATTR_MERCURY_ISA_VERSION
	.align		4
.L_27:
        /*2d20*/ 	.byte	0x03, 0x5f
        /*2d22*/ 	.short	0x0101


	//----- nvinfo : EIATTR_INT_WARP_WIDE_INSTR_OFFSETS
	.align		4
        /*2d24*/ 	.byte	0x04, 0x31
        /*2d26*/ 	.short	(.L_29 - .L_28)


	//   ....[0]....
.L_28:
        /*2d28*/ 	.word	0x00000530


	//   ....[1]....
        /*2d2c*/ 	.word	0x000005e0


	//   ....[2]....
        /*2d30*/ 	.word	0x000006c0


	//----- nvinfo : EIATTR_COOP_GROUP_MASK_REGIDS
	.align		4
.L_29:
        /*2d34*/ 	.byte	0x04, 0x29
        /*2d36*/ 	.short	(.L_31 - .L_30)


	//   ....[0]....
.L_30:
        /*2d38*/ 	.word	0xffffffff


	//   ....[1]....
        /*2d3c*/ 	.word	0xffffffff


	//   ....[2]....
        /*2d40*/ 	.word	0xffffffff


	//   ....[3]....
        /*2d44*/ 	.word	0xffffffff


	//   ....[4]....
        /*2d48*/ 	.word	0xffffffff


	//   ....[5]....
        /*2d4c*/ 	.word	0xffffffff


	//----- nvinfo : EIATTR_COOP_GROUP_INSTR_OFFSETS
	.align		4
.L_31:
        /*2d50*/ 	.byte	0x04, 0x28
        /*2d52*/ 	.short	(.L_33 - .L_32)


	//   ....[0]....
.L_32:
        /*2d54*/ 	.word	0x00000070


	//   ....[1]....
        /*2d58*/ 	.word	0x00000080


	//   ....[2]....
        /*2d5c*/ 	.word	0x000001a0


	//   ....[3]....
        /*2d60*/ 	.word	0x000003a0


	//   ....[4]....
        /*2d64*/ 	.word	0x000007b0


	//   ....[5]....
        /*2d68*/ 	.word	0x00001380


	//----- nvinfo : EIATTR_REG_RECONFIG
	.align		4
.L_33:
        /*2d6c*/ 	.byte	0x01, 0x54
	.zero		2


	//----- nvinfo : EIATTR_SYSCALL_OFFSETS
	.align		4
        /*2d70*/ 	.byte	0x04, 0x46
        /*2d72*/ 	.short	(.L_35 - .L_34)


	//   ....[0]....
.L_34:
        /*2d74*/ 	.word	0x00001540


	//----- nvinfo : EIATTR_MBARRIER_INSTR_OFFSETS
	.align		4
.L_35:
        /*2d78*/ 	.byte	0x04, 0x39
        /*2d7a*/ 	.short	(.L_37 - .L_36)


	//   ....[0]....
.L_36:
        /*2d7c*/ 	.word	0x00000320
        /*2d80*/ 	.word	0x000000ff
        /*2d84*/ 	.word	0x00000000
        /*2d88*/ 	.short	0x0100
        /*2d8a*/ 	.byte	0x08
	.zero		1


	//   ....[1]....
        /*2d8c*/ 	.word	0x00000330
        /*2d90*/ 	.word	0x000000ff
        /*2d94*/ 	.word	0x00000018
        /*2d98*/ 	.short	0x0100
        /*2d9a*/ 	.byte	0x08
	.zero		1


	//   ....[2]....
        /*2d9c*/ 	.word	0x00000340
        /*2da0*/ 	.word	0x000000ff
        /*2da4*/ 	.word	0x00000008
        /*2da8*/ 	.short	0x0100
        /*2daa*/ 	.byte	0x08
	.zero		1


	//   ....[3]....
        /*2dac*/ 	.word	0x00000350
        /*2db0*/ 	.word	0x000000ff
        /*2db4*/ 	.word	0x00000020
        /*2db8*/ 	.short	0x0100
        /*2dba*/ 	.byte	0x08
	.zero		1


	//   ....[4]....
        /*2dbc*/ 	.word	0x00000360
        /*2dc0*/ 	.word	0x000000ff
        /*2dc4*/ 	.word	0x00000010
        /*2dc8*/ 	.short	0x0100
        /*2dca*/ 	.byte	0x08
	.zero		1


	//   ....[5]....
        /*2dcc*/ 	.word	0x00000370
        /*2dd0*/ 	.word	0x000000ff
        /*2dd4*/ 	.word	0x00000028
        /*2dd8*/ 	.short	0x0100
        /*2dda*/ 	.byte	0x08
	.zero		1


	//   ....[6]....
        /*2ddc*/ 	.word	0x00000730
        /*2de0*/ 	.word	0x000000ff
        /*2de4*/ 	.word	0x00000040
        /*2de8*/ 	.short	0x0100
        /*2dea*/ 	.byte	0x07
	.zero		1


	//   ....[7]....
        /*2dec*/ 	.word	0x00000760
        /*2df0*/ 	.word	0x000000ff
        /*2df4*/ 	.word	0x00000048
        /*2df8*/ 	.short	0x0100
        /*2dfa*/ 	.byte	0x07
	.zero		1


	//   ....[8]....
        /*2dfc*/ 	.word	0x00001620
        /*2e00*/ 	.word	0x00000003
        /*2e04*/ 	.word	0x00000000
        /*2e08*/ 	.short	0x010a
        /*2e0a*/ 	.byte	0x3f
	.zero		1


	//   ....[9]....
        /*2e0c*/ 	.word	0x00001660
        /*2e10*/ 	.word	0x00000003
        /*2e14*/ 	.word	0x00000000
        /*2e18*/ 	.short	0x010a
        /*2e1a*/ 	.byte	0x3f
	.zero		1


	//   ....[10]....
        /*2e1c*/ 	.word	0x00004cb0
        /*2e20*/ 	.word	0x00000002
        /*2e24*/ 	.word	0x00000000
        /*2e28*/ 	.short	0x010a
        /*2e2a*/ 	.byte	0x3f
	.zero		1


	//   ....[11]....
        /*2e2c*/ 	.word	0x00004cf0
        /*2e30*/ 	.word	0x00000002
        /*2e34*/ 	.word	0x00000000
        /*2e38*/ 	.short	0x010a
        /*2e3a*/ 	.byte	0x3f
	.zero		1


	//   ....[12]....
        /*2e3c*/ 	.word	0x00008de0
        /*2e40*/ 	.word	0x00000002
        /*2e44*/ 	.word	0x00000000
        /*2e48*/ 	.short	0x0101
        /*2e4a*/ 	.byte	0x3f
	.zero		1


	//   ....[13]....
        /*2e4c*/ 	.word	0x00009010
        /*2e50*/ 	.word	0x00000000
        /*2e54*/ 	.word	0x00000000
        /*2e58*/ 	.short	0x0101
        /*2e5a*/ 	.byte	0x3f
	.zero		1


	//   ....[14]....
        /*2e5c*/ 	.word	0x00017890
        /*2e60*/ 	.word	0x0000000c
        /*2e64*/ 	.word	0x00000018
        /*2e68*/ 	.short	0x010a
        /*2e6a*/ 	.byte	0x3f
	.zero		1


	//   ....[15]....
        /*2e6c*/ 	.word	0x00017c20
        /*2e70*/ 	.word	0x00000002
        /*2e74*/ 	.word	0x00000048
        /*2e78*/ 	.short	0x0101
        /*2e7a*/ 	.byte	0x3f
	.zero		1


	//   ....[16]....
        /*2e7c*/ 	.word	0x00018420
        /*2e80*/ 	.word	0x00000005
        /*2e84*/ 	.word	0x00000000
        /*2e88*/ 	.short	0x010a
        /*2e8a*/ 	.byte	0x3f
	.zero		1


	//   ....[17]....
        /*2e8c*/ 	.word	0x000184b0
        /*2e90*/ 	.word	0x00000007
        /*2e94*/ 	.word	0x00000000
        /*2e98*/ 	.short	0x010a
        /*2e9a*/ 	.byte	0x3f
	.zero		1


	//   ....[18]....
        /*2e9c*/ 	.word	0x00018540
        /*2ea0*/ 	.word	0x00000003
        /*2ea4*/ 	.word	0x00000000
        /*2ea8*/ 	.short	0x010a
        /*2eaa*/ 	.byte	0x3f
	.zero		1


	//   ....[19]....
        /*2eac*/ 	.word	0x000185a0
        /*2eb0*/ 	.word	0x00000003
        /*2eb4*/ 	.word	0x00000000
        /*2eb8*/ 	.short	0x010a
        /*2eba*/ 	.byte	0x3f
	.zero		1


	//   ....[20]....
        /*2ebc*/ 	.word	0x000185f0
        /*2ec0*/ 	.word	0x00000002
        /*2ec4*/ 	.word	0x00000000
        /*2ec8*/ 	.short	0x010a
        /*2eca*/ 	.byte	0x3f
	.zero		1


	//   ....[21]....
        /*2ecc*/ 	.word	0x000186c0
        /*2ed0*/ 	.word	0x0000000c
        /*2ed4*/ 	.word	0x00000018
        /*2ed8*/ 	.short	0x010a
        /*2eda*/ 	.byte	0x3f
	.zero		1


	//   ....[22]....
        /*2edc*/ 	.word	0x00018790
        /*2ee0*/ 	.word	0x00000005
        /*2ee4*/ 	.word	0x00000000
        /*2ee8*/ 	.short	0x010a
        /*2eea*/ 	.byte	0x3f
	.zero		1


	//   ....[23]....
        /*2eec*/ 	.word	0x000187e0
        /*2ef0*/ 	.word	0x00000007
        /*2ef4*/ 	.word	0x00000000
        /*2ef8*/ 	.short	0x010a
        /*2efa*/ 	.byte	0x3f
	.zero		1


	//----- nvinfo : EIATTR_NUM_MBARRIERS
	.align		4
.L_37:
        /*2efc*/ 	.byte	0x03, 0x38
        /*2efe*/ 	.short	0x0008


	//----- nvinfo : EIATTR_EXIT_INSTR_OFFSETS
	.align		4
        /*2f00*/ 	.byte	0x04, 0x1c
        /*2f02*/ 	.short	(.L_39 - .L_38)


	//   ....[0]....
.L_38:
        /*2f04*/ 	.word	0x00000a10


	//   ....[1]....
        /*2f08*/ 	.word	0x000012a0


	//   ....[2]....
        /*2f0c*/ 	.word	0x00016ee0


	//   ....[3]....
        /*2f10*/ 	.word	0x00017500


	//   ....[4]....
        /*2f14*/ 	.word	0x00018590


	//----- nvinfo : EIATTR_MAX_THREADS
	.align		4
.L_39:
        /*2f18*/ 	.byte	0x04, 0x05
        /*2f1a*/ 	.short	(.L_41 - .L_40)
.L_40:
        /*2f1c*/ 	.word	0x00000180
        /*2f20*/ 	.word	0x00000001
        /*2f24*/ 	.word	0x00000001


	//----- nvinfo : EIATTR_CRS_STACK_SIZE
	.align		4
.L_41:
        /*2f28*/ 	.byte	0x04, 0x1e
        /*2f2a*/ 	.short	(.L_43 - .L_42)
.L_42:
        /*2f2c*/ 	.word	0x00000000


	//----- nvinfo : EIATTR_CBANK_PARAM_SIZE
	.align		4
.L_43:
        /*2f30*/ 	.byte	0x03, 0x19
        /*2f32*/ 	.short	0x0470


	//----- nvinfo : EIATTR_PARAM_CBANK
	.align		4
        /*2f34*/ 	.byte	0x04, 0x0a
        /*2f36*/ 	.short	(.L_45 - .L_44)
	.align		4
.L_44:
        /*2f38*/ 	.word	index@(.nv.constant0._ZN7cutlass13device_kernelINS_4gemm6kernel13GemmUniversalIN4cute5tupleIJiiiiEEENS1_10collective13CollectiveMmaINS1_34MainloopSm90TmaGmmaWarpSpecializedILi3ENS5_IJNS4_1CILi1EEENSA_ILi2EEESB_EEENS1_35KernelTmaWarpSpecializedCooperativeEEENS5_IJNSA_ILi256EEESG_NSA_ILi128EEEEEEaNS5_IJlSB_lEEEaSJ_NS4_8TiledMMAINS4_8MMA_AtomIJNS4_4SM904GMMA27MMA_64x256x32_S32S8S8_SS_TNEEEENS4_6LayoutINS5_IJSC_SB_SB_EEENS5_IJSB_NSA_ILi0EEESS_EEEEENS5_IJNS4_10UnderscoreESV_SV_EEEEENS4_23SM90_TMA_LOAD_MULTICASTENS4_14ComposedLayoutINS4_7SwizzleILi3ELi4ELi3EEENS4_18smem_ptr_flag_bitsILi8EEENSQ_INS5_IJNSA_ILi8EEESH_EEENS5_IJSH_SB_EEEEEEEvNS4_8identityENS4_13SM90_TMA_LOADES18_vS19_EENS_8epilogue10collective6detail29Sm90TmaWarpSpecializedAdapterINS1D_15DefaultEpilogueIaSJ_SJ_NS1C_6thread17LinearCombinationIaLi1EiiLNS1H_9ScaleType4KindE0ELNS_15FloatRoundStyleE2EaEENS1_15EpilogueDefaultEEEEEvvEEEEvNT_6ParamsE)
        /*2f3c*/ 	.short	0x0210
        /*2f3e*/ 	.short	0x0470


	//----- nvinfo : EIATTR_SW_WAR
	.align		4
.L_45:
        /*2f40*/ 	.byte	0x04, 0x36
        /*2f42*/ 	.short	(.L_47 - .L_46)
.L_46:
        /*2f44*/ 	.word	0x00000008
.L_47:


//--------------------- .nv.callgraph             --------------------------
	.section	.nv.callgraph,"",@"SHT_CUDA_CALLGRAPH"
	.align	4
	.sectionentsize	8
	.align		4
        /*0000*/ 	.word	0x00000000
	.align		4
        /*0004*/ 	.word	0xffffffff
	.align		4
        /*0008*/ 	.word	index@(_ZN7cutlass13device_kernelINS_4gemm6kernel13GemmUniversalIN4cute5tupleIJiiiiEEENS1_10collective13CollectiveMmaINS1_34MainloopSm90TmaGmmaWarpSpecializedILi3ENS5_IJNS4_1CILi1EEENSA_ILi2EEESB_EEENS1_35KernelTmaWarpSpecializedCooperativeEEENS5_IJNSA_ILi256EEESG_NSA_ILi128EEEEEEaNS5_IJlSB_lEEEaSJ_NS4_8TiledMMAINS4_8MMA_AtomIJNS4_4SM904GMMA27MMA_64x256x32_S32S8S8_SS_TNEEEENS4_6LayoutINS5_IJSC_SB_SB_EEENS5_IJSB_NSA_ILi0EEESS_EEEEENS5_IJNS4_10UnderscoreESV_SV_EEEEENS4_23SM90_TMA_LOAD_MULTICASTENS4_14ComposedLayoutINS4_7SwizzleILi3ELi4ELi3EEENS4_18smem_ptr_flag_bitsILi8EEENSQ_INS5_IJNSA_ILi8EEESH_EEENS5_IJSH_SB_EEEEEEEvNS4_8identityENS4_13SM90_TMA_LOADES18_vS19_EENS_8epilogue10collective6detail29Sm90TmaWarpSpecializedAdapterINS1D_15DefaultEpilogueIaSJ_SJ_NS1C_6thread17LinearCombinationIaLi1EiiLNS1H_9ScaleType4KindE0ELNS_15FloatRoundStyleE2EaEENS1_15EpilogueDefaultEEEEEvvEEEEvNT_6ParamsE)
	.align		4
        /*000c*/ 	.word	index@(__assertfail)
	.align		4
        /*0010*/ 	.word	0x00000000
	.align		4
        /*0014*/ 	.word	0xfffffffe
	.align		4
        /*0018*/ 	.word	0x00000000
	.align		4
        /*001c*/ 	.word	0xfffffffd
	.align		4
        /*0020*/ 	.word	0x00000000
	.align		4
        /*0024*/ 	.word	0xfffffffc


//--------------------- .nv.constant4             --------------------------
	.section	.nv.constant4,"a",@progbits
	.align	8
	.align		8
.nv.constant4:
        /*0000*/ 	.dword	__assertfail
	.align		8
        /*0008*/ 	.dword	__unnamed_1
	.align		8
        /*0010*/ 	.dword	_ZN39_INTERNAL_3172eda3_4_k_cu_ea23e4a5_57274cuda3std3__45__cpo5beginE
	.align		8
        /*0018*/ 	.dword	_ZN39_INTERNAL_3172eda3_4_k_cu_ea23e4a5_57274cuda3std3__45__cpo3endE
	.align		8
        /*0020*/ 	.dword	_ZN39_INTERNAL_3172eda3_4_k_cu_ea23e4a5_57274cuda3std3__45__cpo6cbeginE
	.align		8
        /*0028*/ 	.dword	_ZN39_INTERNAL_3172eda3_4_k_cu_ea23e4a5_57274cuda3std3__45__cpo4cendE
	.align		8
        /*0030*/ 	.dword	_ZN39_INTERNAL_3172eda3_4_k_cu_ea23e4a5_57274cuda3std3__441_GLOBAL__N__3172eda3_4_k_cu_ea23e4a5_57276ignoreE
	.align		8
        /*0038*/ 	.dword	_ZN39_INTERNAL_3172eda3_4_k_cu_ea23e4a5_57274cuda3std3__419piecewise_constructE
	.align		8
        /*0040*/ 	.dword	_ZN39_INTERNAL_3172eda3_4_k_cu_ea23e4a5_57274cuda3std3__48in_placeE
	.align		8
        /*0048*/ 	.dword	_ZN39_INTERNAL_3172eda3_4_k_cu_ea23e4a5_57274cuda3std6ranges3__45__cpo4swapE
	.align		8
        /*0050*/ 	.dword	_ZN39_INTERNAL_3172eda3_4_k_cu_ea23e4a5_57274cuda3std6ranges3__45__cpo9iter_moveE
	.align		8
        /*0058*/ 	.dword	_ZN39_INTERNAL_3172eda3_4_k_cu_ea23e4a5_57274cute7productE
	.align		8
        /*0060*/ 	.dword	_ZN39_INTERNAL_3172eda3_4_k_cu_ea23e4a5_57274cute1_E
	.align		8
        /*0068*/ 	.dword	$str$22
	.align		8
        /*0070*/ 	.dword	$str$23


//--------------------- .text._ZN7cutlass13device_kernelINS_4gemm6kernel13GemmUniversalIN4cute5tupleIJiiiiEEENS1_10collective13CollectiveMmaINS1_34MainloopSm90TmaGmmaWarpSpecializedILi3ENS5_IJNS4_1CILi1EEENSA_ILi2EEESB_EEENS1_35KernelTmaWarpSpecializedCooperativeEEENS5_IJNSA_ILi256EEESG_NSA_ILi128EEEEEEaNS5_IJlSB_lEEEaSJ_NS4_8TiledMMAINS4_8MMA_AtomIJNS4_4SM904GMMA27MMA_64x256x32_S32S8S8_SS_TNEEEENS4_6LayoutINS5_IJSC_SB_SB_EEENS5_IJSB_NSA_ILi0EEESS_EEEEENS5_IJNS4_10UnderscoreESV_SV_EEEEENS4_23SM90_TMA_LOAD_MULTICASTENS4_14ComposedLayoutINS4_7SwizzleILi3ELi4ELi3EEENS4_18smem_ptr_flag_bitsILi8EEENSQ_INS5_IJNSA_ILi8EEESH_EEENS5_IJSH_SB_EEEEEEEvNS4_8identityENS4_13SM90_TMA_LOADES18_vS19_EENS_8epilogue10collective6detail29Sm90TmaWarpSpecializedAdapterINS1D_15DefaultEpilogueIaSJ_SJ_NS1C_6thread17LinearCombinationIaLi1EiiLNS1H_9ScaleType4KindE0ELNS_15FloatRoundStyleE2EaEENS1_15EpilogueDefaultEEEEEvvEEEEvNT_6ParamsE --------------------------
	.section	.text._ZN7cutlass13device_kernelINS_4gemm6kernel13GemmUniversalIN4cute5tupleIJiiiiEEENS1_10collective13CollectiveMmaINS1_34MainloopSm90TmaGmmaWarpSpecializedILi3ENS5_IJNS4_1CILi1EEENSA_ILi2EEESB_EEENS1_35KernelTmaWarpSpecializedCooperativeEEENS5_IJNSA_ILi256EEESG_NSA_ILi128EEEEEEaNS5_IJlSB_lEEEaSJ_NS4_8TiledMMAINS4_8MMA_AtomIJNS4_4SM904GMMA27MMA_64x256x32_S32S8S8_SS_TNEEEENS4_6LayoutINS5_IJSC_SB_SB_EEENS5_IJSB_NSA_ILi0EEESS_EEEEENS5_IJNS4_10UnderscoreESV_SV_EEEEENS4_23SM90_TMA_LOAD_MULTICASTENS4_14ComposedLayoutINS4_7SwizzleILi3ELi4ELi3EEENS4_18smem_ptr_flag_bitsILi8EEENSQ_INS5_IJNSA_ILi8EEESH_EEENS5_IJSH_SB_EEEEEEEvNS4_8identityENS4_13SM90_TMA_LOADES18_vS19_EENS_8epilogue10collective6detail29Sm90TmaWarpSpecializedAdapterINS1D_15DefaultEpilogueIaSJ_SJ_NS1C_6thread17LinearCombinationIaLi1EiiLNS1H_9ScaleType4KindE0ELNS_15FloatRoundStyleE2EaEENS1_15EpilogueDefaultEEEEEvvEEEEvNT_6ParamsE,"ax",@progbits
	.align	128
.text._ZN7cutlass13device_kernelINS_4gemm6kernel13GemmUniversalIN4cute5tupleIJiiiiEEENS1_10collective13CollectiveMmaINS1_34MainloopSm90TmaGmmaWarpSpecializedILi3ENS5_IJNS4_1CILi1EEENSA_ILi2EEESB_EEENS1_35KernelTmaWarpSpecializedCooperativeEEENS5_IJNSA_ILi256EEESG_NSA_ILi128EEEEEEaNS5_IJlSB_lEEEaSJ_NS4_8TiledMMAINS4_8MMA_AtomIJNS4_4SM904GMMA27MMA_64x256x32_S32S8S8_SS_TNEEEENS4_6LayoutINS5_IJSC_SB_SB_EEENS5_IJSB_NSA_ILi0EEESS_EEEEENS5_IJNS4_10UnderscoreESV_SV_EEEEENS4_23SM90_TMA_LOAD_MULTICASTENS4_14ComposedLayoutINS4_7SwizzleILi3ELi4ELi3EEENS4_18smem_ptr_flag_bitsILi8EEENSQ_INS5_IJNSA_ILi8EEESH_EEENS5_IJSH_SB_EEEEEEEvNS4_8identityENS4_13SM90_TMA_LOADES18_vS19_EENS_8epilogue10collective6detail29Sm90TmaWarpSpecializedAdapterINS1D_15DefaultEpilogueIaSJ_SJ_NS1C_6thread17LinearCombinationIaLi1EiiLNS1H_9ScaleType4KindE0ELNS_15FloatRoundStyleE2EaEENS1_15EpilogueDefaultEEEEEvvEEEEvNT_6ParamsE:
        .type           _ZN7cutlass13device_kernelINS_4gemm6kernel13GemmUniversalIN4cute5tupleIJiiiiEEENS1_10collective13CollectiveMmaINS1_34MainloopSm90TmaGmmaWarpSpecializedILi3ENS5_IJNS4_1CILi1EEENSA_ILi2EEESB_EEENS1_35KernelTmaWarpSpecializedCooperativeEEENS5_IJNSA_ILi256EEESG_NSA_ILi128EEEEEEaNS5_IJlSB_lEEEaSJ_NS4_8TiledMMAINS4_8MMA_AtomIJNS4_4SM904GMMA27MMA_64x256x32_S32S8S8_SS_TNEEEENS4_6LayoutINS5_IJSC_SB_SB_EEENS5_IJSB_NSA_ILi0EEESS_EEEEENS5_IJNS4_10UnderscoreESV_SV_EEEEENS4_23SM90_TMA_LOAD_MULTICASTENS4_14ComposedLayoutINS4_7SwizzleILi3ELi4ELi3EEENS4_18smem_ptr_flag_bitsILi8EEENSQ_INS5_IJNSA_ILi8EEESH_EEENS5_IJSH_SB_EEEEEEEvNS4_8identityENS4_13SM90_TMA_LOADES18_vS19_EENS_8epilogue10collective6detail29Sm90TmaWarpSpecializedAdapterINS1D_15DefaultEpilogueIaSJ_SJ_NS1C_6thread17LinearCombinationIaLi1EiiLNS1H_9ScaleType4KindE0ELNS_15FloatRoundStyleE2EaEENS1_15EpilogueDefaultEEEEEvvEEEEvNT_6ParamsE,@function
        .size           _ZN7cutlass13device_kernelINS_4gemm6kernel13GemmUniversalIN4cute5tupleIJiiiiEEENS1_10collective13CollectiveMmaINS1_34MainloopSm90TmaGmmaWarpSpecializedILi3ENS5_IJNS4_1CILi1EEENSA_ILi2EEESB_EEENS1_35KernelTmaWarpSpecializedCooperativeEEENS5_IJNSA_ILi256EEESG_NSA_ILi128EEEEEEaNS5_IJlSB_lEEEaSJ_NS4_8TiledMMAINS4_8MMA_AtomIJNS4_4SM904GMMA27MMA_64x256x32_S32S8S8_SS_TNEEEENS4_6LayoutINS5_IJSC_SB_SB_EEENS5_IJSB_NSA_ILi0EEESS_EEEEENS5_IJNS4_10UnderscoreESV_SV_EEEEENS4_23SM90_TMA_LOAD_MULTICASTENS4_14ComposedLayoutINS4_7SwizzleILi3ELi4ELi3EEENS4_18smem_ptr_flag_bitsILi8EEENSQ_INS5_IJNSA_ILi8EEESH_EEENS5_IJSH_SB_EEEEEEEvNS4_8identityENS4_13SM90_TMA_LOADES18_vS19_EENS_8epilogue10collective6detail29Sm90TmaWarpSpecializedAdapterINS1D_15DefaultEpilogueIaSJ_SJ_NS1C_6thread17LinearCombinationIaLi1EiiLNS1H_9ScaleType4KindE0ELNS_15FloatRoundStyleE2EaEENS1_15EpilogueDefaultEEEEEvvEEEEvNT_6ParamsE,(.L_x_585 - _ZN7cutlass13device_kernelINS_4gemm6kernel13GemmUniversalIN4cute5tupleIJiiiiEEENS1_10collective13CollectiveMmaINS1_34MainloopSm90TmaGmmaWarpSpecializedILi3ENS5_IJNS4_1CILi1EEENSA_ILi2EEESB_EEENS1_35KernelTmaWarpSpecializedCooperativeEEENS5_IJNSA_ILi256EEESG_NSA_ILi128EEEEEEaNS5_IJlSB_lEEEaSJ_NS4_8TiledMMAINS4_8MMA_AtomIJNS4_4SM904GMMA27MMA_64x256x32_S32S8S8_SS_TNEEEENS4_6LayoutINS5_IJSC_SB_SB_EEENS5_IJSB_NSA_ILi0EEESS_EEEEENS5_IJNS4_10UnderscoreESV_SV_EEEEENS4_23SM90_TMA_LOAD_MULTICASTENS4_14ComposedLayoutINS4_7SwizzleILi3ELi4ELi3EEENS4_18smem_ptr_flag_bitsILi8EEENSQ_INS5_IJNSA_ILi8EEESH_EEENS5_IJSH_SB_EEEEEEEvNS4_8identityENS4_13SM90_TMA_LOADES18_vS19_EENS_8epilogue10collective6detail29Sm90TmaWarpSpecializedAdapterINS1D_15DefaultEpilogueIaSJ_SJ_NS1C_6thread17LinearCombinationIaLi1EiiLNS1H_9ScaleType4KindE0ELNS_15FloatRoundStyleE2EaEENS1_15EpilogueDefaultEEEEEvvEEEEvNT_6ParamsE)
        .other          _ZN7cutlass13device_kernelINS_4gemm6kernel13GemmUniversalIN4cute5tupleIJiiiiEEENS1_10collective13CollectiveMmaINS1_34MainloopSm90TmaGmmaWarpSpecializedILi3ENS5_IJNS4_1CILi1EEENSA_ILi2EEESB_EEENS1_35KernelTmaWarpSpecializedCooperativeEEENS5_IJNSA_ILi256EEESG_NSA_ILi128EEEEEEaNS5_IJlSB_lEEEaSJ_NS4_8TiledMMAINS4_8MMA_AtomIJNS4_4SM904GMMA27MMA_64x256x32_S32S8S8_SS_TNEEEENS4_6LayoutINS5_IJSC_SB_SB_EEENS5_IJSB_NSA_ILi0EEESS_EEEEENS5_IJNS4_10UnderscoreESV_SV_EEEEENS4_23SM90_TMA_LOAD_MULTICASTENS4_14ComposedLayoutINS4_7SwizzleILi3ELi4ELi3EEENS4_18smem_ptr_flag_bitsILi8EEENSQ_INS5_IJNSA_ILi8EEESH_EEENS5_IJSH_SB_EEEEEEEvNS4_8identityENS4_13SM90_TMA_LOADES18_vS19_EENS_8epilogue10collective6detail29Sm90TmaWarpSpecializedAdapterINS1D_15DefaultEpilogueIaSJ_SJ_NS1C_6thread17LinearCombinationIaLi1EiiLNS1H_9ScaleType4KindE0ELNS_15FloatRoundStyleE2EaEENS1_15EpilogueDefaultEEEEEvvEEEEvNT_6ParamsE,@"STO_CUDA_ENTRY STV_DEFAULT"
_ZN7cutlass13device_kernelINS_4gemm6kernel13GemmUniversalIN4cute5tupleIJiiiiEEENS1_10collective13CollectiveMmaINS1_34MainloopSm90TmaGmmaWarpSpecializedILi3ENS5_IJNS4_1CILi1EEENSA_ILi2EEESB_EEENS1_35KernelTmaWarpSpecializedCooperativeEEENS5_IJNSA_ILi256EEESG_NSA_ILi128EEEEEEaNS5_IJlSB_lEEEaSJ_NS4_8TiledMMAINS4_8MMA_AtomIJNS4_4SM904GMMA27MMA_64x256x32_S32S8S8_SS_TNEEEENS4_6LayoutINS5_IJSC_SB_SB_EEENS5_IJSB_NSA_ILi0EEESS_EEEEENS5_IJNS4_10UnderscoreESV_SV_EEEEENS4_23SM90_TMA_LOAD_MULTICASTENS4_14ComposedLayoutINS4_7SwizzleILi3ELi4ELi3EEENS4_18smem_ptr_flag_bitsILi8EEENSQ_INS5_IJNSA_ILi8EEESH_EEENS5_IJSH_SB_EEEEEEEvNS4_8identityENS4_13SM90_TMA_LOADES18_vS19_EENS_8epilogue10collective6detail29Sm90TmaWarpSpecializedAdapterINS1D_15DefaultEpilogueIaSJ_SJ_NS1C_6thread17LinearCombinationIaLi1EiiLNS1H_9ScaleType4KindE0ELNS_15FloatRoundStyleE2EaEENS1_15EpilogueDefaultEEEEEvvEEEEvNT_6ParamsE:
[----:B------:R-:W0:Y:S02]  /*0000*/  LDC R1, c[0x0][0x28] ;  /* 0x00000a00ff017b82 */ /* 0x000e240000000800 */
[----:B0-----:R-:W-:Y:S01]  /*0010*/  VIADD R1, R1, 0xfffff878 ;  /* 0xfffff87801017836 */ /* 0x001fe20000000000 */
[----:B------:R-:W0:Y:S01]  /*0020*/  S2R R5, SR_TID.X ;  /* 0x0000000000057919 */ /* 0x000e220000002100 */
[----:B------:R-:W-:Y:S01]  /*0030*/  ELECT P0, URZ, PT ;  /* 0x00000000003f782f */ /* 0x000fe20003800000 */
[----:B------:R-:W-:Y:S01]  /*0040*/  BSSY B0, `(.L_x_0) ;  /* 0x0000015000007945 */ /* 0x000fe20003800000 */
[--C-:B0-----:R-:W-:Y:S02]  /*0050*/  SHF.R.U32.HI R0, RZ, 0x5, R5.reuse ;  /* 0x00000005ff007819 */ /* 0x101fe40000011605 */
[----:B------:R-:W-:-:S03]  /*0060*/  SHF.R.U32.HI R2, RZ, 0x7, R5 ;  /* 0x00000007ff027819 */ /* 0x000fc60000011605 */
[----:B------:R-:W0:Y:S04]  /*0070*/  SHFL.IDX PT, R3, R0, RZ, 0x1f ;  /* 0x00001fff00037589 */ /* 0x000e2800000e0000 */
[----:B------:R-:W1:Y:S01]  /*0080*/  SHFL.IDX PT, R2, R2, RZ, 0x1f ;  /* 0x00001fff02027589 */ /* 0x000e6200000e0000 */
[----:B0-----:R-:W-:Y:S02]  /*0090*/  R2UR UR9, R3 ;  /* 0x00000000030972ca */ /* 0x001fe400000e0000 */
[----:B-1----:R-:W-:-:S11]  /*00a0*/  R2UR UR5, R2 ;  /* 0x00000000020572ca */ /* 0x002fd600000e0000 */
[----:B------:R-:W-:Y:S02]  /*00b0*/  USHF.R.S32.HI UR4, URZ, 0x1f, UR9 ;  /* 0x0000001f3f047899 */ /* 0x000fe40008011409 */
[----:B------:R-:W-:Y:S02]  /*00c0*/  ISETP.NE.OR P0, PT, RZ, UR9, !P0 ;  /* 0x00000009ff007c0c */ /* 0x000fe4000c705670 */
[----:B------:R-:W-:-:S04]  /*00d0*/  ULEA.HI UR4, UR4, UR9, URZ, 0x2 ;  /* 0x0000000904047291 */ /* 0x000fc8000f8f103f */
[----:B------:R-:W-:-:S04]  /*00e0*/  ULOP3.LUT UR4, UR4, 0xfffffffc, URZ, 0xc0, !UPT ;  /* 0xfffffffc04047892 */ /* 0x000fc8000f8ec03f */
[----:B------:R-:W-:-:S03]  /*00f0*/  UIADD3 UR9, UR9, -UR4, URZ ;  /* 0x8000000409097290 */ /* 0x000fc6000fffe03f */
[----:B------:R-:W-:Y:S09]  /*0100*/  @P0 BRA `(.L_x_1) ;  /* 0x0000000000200947 */ /* 0x000ff20003800000 */
[----:B------:R-:W-:Y:S02]  /*0110*/  ULDC.64 UR6, c[0x0][0x198] ;  /* 0x0000660000067ab9 */ /* 0x000fe40000000a00 */
[----:B------:R-:W-:Y:S02]  /*0120*/  UIADD3 UR10, UP0, UR6, 0xf0, URZ ;  /* 0x000000f0060a7890 */ /* 0x000fe4000ff1e03f */
[----:B------:R-:W-:Y:S02]  /*0130*/  UIADD3 UR6, UP1, UR6, 0x1f0, URZ ;  /* 0x000001f006067890 */ /* 0x000fe4000ff3e03f */
[----:B------:R-:W-:Y:S02]  /*0140*/  UIADD3.X UR11, URZ, UR7, URZ, UP0, !UPT ;  /* 0x000000073f0b7290 */ /* 0x000fe400087fe43f */
[----:B------:R-:W-:-:S07]  /*0150*/  UIADD3.X UR7, URZ, UR7, URZ, UP1, !UPT ;  /* 0x000000073f077290 */ /* 0x000fce0008ffe43f */
[----:B------:R0:W-:Y:S02]  /*0160*/  UTMACCTL.PF [UR10] ;  /* 0x000000000a0079b9 */ /* 0x0001e40008040000 */
[----:B------:R0:W-:Y:S02]  /*0170*/  UTMACCTL.PF [UR6] ;  /* 0x00000000060079b9 */ /* 0x0001e40008040000 */
[----:B0-----:R-:W-:Y:S01]  /*0180*/  NOP ;  /* 0x0000000000007918 */ /* 0x001fe20000000000 */
.L_x_1:
[----:B------:R-:W-:Y:S05]  /*0190*/  BSYNC B0 ;  /* 0x0000000000007941 */ /* 0x000fea0003800000 */
.L_x_0:
[----:B------:R-:W0:Y:S01]  /*01a0*/  SHFL.IDX PT, R2, R0, RZ, 0x1f ;  /* 0x00001fff00027589 */ /* 0x000e2200000e0000 */
[----:B------:R-:W-:Y:S01]  /*01b0*/  UISETP.NE.AND UP0, UPT, UR9, 0x3, UPT ;  /* 0x000000030900788c */ /* 0x000fe2000bf05270 */
[----:B------:R-:W-:Y:S01]  /*01c0*/  ISETP.NE.AND P2, PT, RZ, UR5, PT ;  /* 0x00000005ff007c0c */ /* 0x000fe2000bf45270 */
[----:B------:R-:W-:Y:S02]  /*01d0*/  UIADD3 UR16, UR5, -0x1, URZ ;  /* 0xffffffff05107890 */ /* 0x000fe4000fffe03f */
[----:B------:R-:W-:Y:S02]  /*01e0*/  UISETP.EQ.OR UP0, UPT, UR9, URZ, !UP0 ;  /* 0x0000003f0900728c */ /* 0x000fe4000c702670 */
[----:B------:R-:W-:Y:S02]  /*01f0*/  UISETP.GE.U32.AND UP1, UPT, UR16, 0x2, UPT ;  /* 0x000000021000788c */ /* 0x000fe4000bf26070 */
[----:B------:R-:W-:-:S04]  /*0200*/  UISETP.EQ.AND UP0, UPT, UR5, URZ, UP0 ;  /* 0x0000003f0500728c */ /* 0x000fc80008702270 */
[----:B------:R-:W-:-:S04]  /*0210*/  USEL UR40, URZ, 0x1, !UP0 ;  /* 0x000000013f287887 */ /* 0x000fc8000c000000 */
[----:B------:R-:W-:Y:S01]  /*0220*/  USEL UR40, UR40, 0x2, UP1 ;  /* 0x0000000228287887 */ /* 0x000fe20008800000 */
[----:B0-----:R-:W-:-:S13]  /*0230*/  ISETP.NE.AND P0, PT, R2, RZ, PT ;  /* 0x000000ff0200720c */ /* 0x001fda0003f05270 */
[----:B------:R-:W-:Y:S05]  /*0240*/  @P0 BRA `(.L_x_2) ;  /* 0x0000000000500947 */ /* 0x000fea0003800000 */
[----:B------:R-:W0:Y:S01]  /*0250*/  S2UR UR8, SR_CgaCtaId ;  /* 0x00000000000879c3 */ /* 0x000e220000008800 */
[----:B------:R-:W-:Y:S01]  /*0260*/  UMOV UR4, 0x400 ;  /* 0x0000040000047882 */ /* 0x000fe20000000000 */
[----:B------:R-:W-:Y:S01]  /*0270*/  UMOV UR5, 0x1 ;  /* 0x0000000100057882 */ /* 0x000fe20000000000 */
[----:B------:R-:W-:Y:S01]  /*0280*/  UMOV UR6, 0x4 ;  /* 0x0000000400067882 */ /* 0x000fe20000000000 */
[----:B------:R-:W-:Y:S01]  /*0290*/  ELECT P0, URZ, PT ;  /* 0x00000000003f782f */ /* 0x000fe20003800000 */
[----:B------:R-:W-:-:S04]  /*02a0*/  UIADD3 UR6, -UR6, 0x100000, URZ ;  /* 0x0010000006067890 */ /* 0x000fc8000fffe13f */
[----:B------:R-:W-:Y:S02]  /*02b0*/  USHF.L.U32 UR7, UR6, 0xb, URZ ;  /* 0x0000000b06077899 */ /* 0x000fe4000800063f */
[----:B------:R-:W-:Y:S02]  /*02c0*/  USHF.L.U32 UR6, UR6, 0x1, URZ ;  /* 0x0000000106067899 */ /* 0x000fe4000800063f */
[----:B0-----:R-:W-:Y:S02]  /*02d0*/  ULEA UR8, UR8, UR4, 0x18 ;  /* 0x0000000408087291 */ /* 0x001fe4000f8ec03f */
[----:B------:R-:W-:-:S04]  /*02e0*/  UIADD3 UR4, -UR5, 0x100000, URZ ;  /* 0x0010000005047890 */ /* 0x000fc8000fffe13f */
[----:B------:R-:W-:Y:S02]  /*02f0*/  USHF.L.U32 UR5, UR4, 0xb, URZ ;  /* 0x0000000b04057899 */ /* 0x000fe4000800063f */
[----:B------:R-:W-:Y:S01]  /*0300*/  USHF.L.U32 UR4, UR4, 0x1, URZ ;  /* 0x0000000104047899 */ /* 0x000fe2000800063f */
[----:B------:R-:W0:Y:S11]  /*0310*/  FENCE.VIEW.ASYNC.S ;  /* 0x00000000000073c6 */ /* 0x000e360000000000 */
[----:B0-----:R0:W1:Y:S01]  /*0320*/  SYNCS.EXCH.64 URZ, [UR8], UR4 ;  /* 0x00000004083f75b2 */ /* 0x0010620008000100 */
[----:B------:R0:W2:Y:S01]  /*0330*/  SYNCS.EXCH.64 URZ, [UR8+0x18], UR6 ;  /* 0x00001806083f75b2 */ /* 0x0000a20008000100 */
[----:B------:R0:W3:Y:S01]  /*0340*/  SYNCS.EXCH.64 URZ, [UR8+0x8], UR4 ;  /* 0x00000804083f75b2 */ /* 0x0000e20008000100 */
[----:B------:R0:W4:Y:S01]  /*0350*/  SYNCS.EXCH.64 URZ, [UR8+0x20], UR6 ;  /* 0x00002006083f75b2 */ /* 0x0001220008000100 */
[----:B------:R0:W0:Y:S01]  /*0360*/  SYNCS.EXCH.64 URZ, [UR8+0x10], UR4 ;  /* 0x00001004083f75b2 */ /* 0x0000220008000100 */
[----:B------:R0:W0:Y:S01]  /*0370*/  SYNCS.EXCH.64 URZ, [UR8+0x28], UR6 ;  /* 0x00002806083f75b2 */ /* 0x0000220008000100 */
[----:B------:R-:W-:Y:S01]  /*0380*/  NOP ;  /* 0x0000000000007918 */ /* 0x000fe20000000000 */
.L_x_2:
[----:B------:R-:W5:Y:S01]  /*0390*/  S2UR UR10, SR_CTAID.Y ;  /* 0x00000000000a79c3 */ /* 0x000f620000002600 */
[----:B------:R-:W1:Y:S01]  /*03a0*/  SHFL.IDX PT, R0, R0, RZ, 0x1f ;  /* 0x00001fff00007589 */ /* 0x000e6200000e0000 */
[----:B------:R-:W-:Y:S02]  /*03b0*/  SHF.R.S32.HI R3, RZ, 0x1f, R5 ;  /* 0x0000001fff037819 */ /* 0x000fe40000011405 */
[----:B------:R-:W-:Y:S02]  /*03c0*/  ELECT P0, URZ, PT ;  /* 0x00000000003f782f */ /* 0x000fe40003800000 */
[----:B------:R-:W-:Y:S01]  /*03d0*/  SHF.R.S32.HI R7, RZ, 0x1f, R2 ;  /* 0x0000001fff077819 */ /* 0x000fe20000011402 */
[----:B0-----:R-:W-:Y:S01]  /*03e0*/  ULDC UR4, c[0x0][0x154] ;  /* 0x0000550000047ab9 */ /* 0x001fe20000000800 */
[----:B------:R-:W-:Y:S01]  /*03f0*/  LEA.HI R3, R3, R5, RZ, 0x7 ;  /* 0x0000000503037211 */ /* 0x000fe200078f38ff */
[----:B------:R-:W-:Y:S01]  /*0400*/  ULDC UR11, c[0x0][0x148] ;  /* 0x00005200000b7ab9 */ /* 0x000fe20000000800 */
[----:B------:R-:W0:Y:S01]  /*0410*/  S2UR UR13, SR_CTAID.X ;  /* 0x00000000000d79c3 */ /* 0x000e220000002500 */
[----:B------:R-:W-:Y:S01]  /*0420*/  LEA.HI R7, R7, R2, RZ, 0x2 ;  /* 0x0000000207077211 */ /* 0x000fe200078f10ff */
[----:B------:R-:W-:Y:S01]  /*0430*/  NOP ;  /* 0x0000000000007918 */ /* 0x000fe20000000000 */
[----:B------:R-:W-:Y:S01]  /*0440*/  LOP3.LUT R3, R3, 0xffffff80, RZ, 0xc0, !PT ;  /* 0xffffff8003037812 */ /* 0x000fe200078ec0ff */
[----:B------:R-:W-:Y:S01]  /*0450*/  NOP ;  /* 0x0000000000007918 */ /* 0x000fe20000000000 */
[----:B------:R-:W-:-:S03]  /*0460*/  LOP3.LUT R7, R7, 0x3ffffffc, RZ, 0xc0, !PT ;  /* 0x3ffffffc07077812 */ /* 0x000fc600078ec0ff */
[----:B------:R-:W-:Y:S02]  /*0470*/  IMAD.IADD R3, R5, 0x1, -R3 ;  /* 0x0000000105037824 */ /* 0x000fe400078e0a03 */
[----:B------:R-:W-:Y:S01]  /*0480*/  IMAD.IADD R2, R2, 0x1, -R7 ;  /* 0x0000000102027824 */ /* 0x000fe200078e0a07 */
[----:B-----5:R-:W-:Y:S02]  /*0490*/  I2FP.F32.U32 R4, UR10 ;  /* 0x0000000a00047c45 */ /* 0x020fe40008201000 */
[----:B-1----:R-:W-:Y:S02]  /*04a0*/  ISETP.NE.OR P0, PT, R0, RZ, !P0 ;  /* 0x000000ff0000720c */ /* 0x002fe40004705670 */
[----:B------:R-:W-:Y:S01]  /*04b0*/  SHF.R.S32.HI R0, RZ, 0x1f, R3 ;  /* 0x0000001fff007819 */ /* 0x000fe20000011403 */
[----:B------:R-:W-:Y:S01]  /*04c0*/  FMUL R8, R4, UR4 ;  /* 0x0000000404087c20 */ /* 0x000fe20008400000 */
[----:B------:R-:W-:Y:S01]  /*04d0*/  ULDC UR4, c[0x0][0x150] ;  /* 0x0000540000047ab9 */ /* 0x000fe20000000800 */
[----:B0-----:R-:W-:-:S02]  /*04e0*/  I2FP.F32.U32 R4, UR13 ;  /* 0x0000000d00047c45 */ /* 0x001fc40008201000 */
[----:B------:R-:W-:Y:S02]  /*04f0*/  LEA.HI R0, R0, R3, RZ, 0x3 ;  /* 0x0000000300007211 */ /* 0x000fe400078f18ff */
[----:B------:R-:W0:Y:S01]  /*0500*/  F2I.U32.TRUNC.NTZ R8, R8 ;  /* 0x0000000800087305 */ /* 0x000e22000020f000 */
[----:B------:R-:W-:Y:S01]  /*0510*/  FMUL R6, R4, UR4 ;  /* 0x0000000404067c20 */ /* 0x000fe20008400000 */
[--C-:B------:R-:W-:Y:S02]  /*0520*/  SHF.R.S32.HI R4, RZ, 0x3, R0.reuse ;  /* 0x00000003ff047819 */ /* 0x100fe40000011400 */
[----:B------:R-:W-:Y:S01]  /*0530*/  VOTEU.ALL UP0, P0 ;  /* 0x00000000003f7886 */ /* 0x000fe20000000000 */
[----:B------:R-:W-:Y:S01]  /*0540*/  SHF.R.S32.HI R5, RZ, 0x1f, R0 ;  /* 0x0000001fff057819 */ /* 0x000fe20000011400 */
[----:B------:R-:W-:Y:S01]  /*0550*/  UMOV UR4, 0x20 ;  /* 0x0000002000047882 */ /* 0x000fe20000000000 */
[----:B------:R-:W1:Y:S01]  /*0560*/  LDC R0, c[0x0][0x140] ;  /* 0x00005000ff007b82 */ /* 0x000e620000000800 */
[----:B------:R-:W5:Y:S01]  /*0570*/  F2I.U32.TRUNC.NTZ R6, R6 ;  /* 0x0000000600067305 */ /* 0x000f62000020f000 */
[----:B------:R-:W-:Y:S01]  /*0580*/  LEA.HI R5, R5, R4, RZ, 0x2 ;  /* 0x0000000405057211 */ /* 0x000fe200078f10ff */
[----:B------:R-:W-:Y:S01]  /*0590*/  @!UP0 UMOV UR7, 0x400 ;  /* 0x0000040000078882 */ /* 0x000fe20000000000 */
[----:B------:R-:W-:-:S04]  /*05a0*/  @!UP0 UIADD3 UR4, -UR4, 0x100000, URZ ;  /* 0x0010000004048890 */ /* 0x000fc8000fffe13f */
[----:B------:R-:W-:Y:S02]  /*05b0*/  @!UP0 USHF.L.U32 UR5, UR4, 0xb, URZ ;  /* 0x0000000b04058899 */ /* 0x000fe4000800063f */
[----:B------:R-:W-:Y:S01]  /*05c0*/  @!UP0 USHF.L.U32 UR4, UR4, 0x1, URZ ;  /* 0x0000000104048899 */ /* 0x000fe2000800063f */
[----:B------:R-:W-:Y:S01]  /*05d0*/  LOP3.LUT R5, R5, 0xfffffffc, RZ, 0xc0, !PT ;  /* 0xfffffffc05057812 */ /* 0x000fe200078ec0ff */
[----:B------:R-:W-:Y:S01]  /*05e0*/  VOTEU.ALL UP1, P0 ;  /* 0x00000000003f7886 */ /* 0x000fe20000020000 */
[----:B------:R-:W2:Y:S01]  /*05f0*/  @!UP0 S2UR UR8, SR_CgaCtaId ;  /* 0x00000000000889c3 */ /* 0x000ea20000008800 */
[----:B0-----:R-:W-:Y:S02]  /*0600*/  R2UR UR12, R8 ;  /* 0x00000000080c72ca */ /* 0x001fe400000e0000 */
[----:B------:R-:W-:Y:S02]  /*0610*/  IADD3 R5, R4, -R5, RZ ;  /* 0x8000000504057210 */ /* 0x000fe40007ffe0ff */
[----:B-----5:R-:W-:-:S03]  /*0620*/  R2UR UR6, R6 ;  /* 0x00000000060672ca */ /* 0x020fc600000e0000 */
[----:B------:R-:W-:-:S06]  /*0630*/  IMAD R2, R2, 0x4, R5 ;  /* 0x0000000402027824 */ /* 0x000fcc00078e0205 */
[----:B------:R-:W-:Y:S01]  /*0640*/  UIADD3 UR12, -UR12, URZ, URZ ;  /* 0x0000003f0c0c7290 */ /* 0x000fe2000fffe13f */
[----:B------:R-:W-:Y:S02]  /*0650*/  SHF.L.U32 R155, R2, 0x2, RZ ;  /* 0x00000002029b7819 */ /* 0x000fe400000006ff */
[----:B-1----:R-:W-:Y:S01]  /*0660*/  ISETP.EQ.U32.AND P3, PT, R0, 0x1, PT ;  /* 0x000000010000780c */ /* 0x002fe20003f62070 */
[----:B------:R-:W-:Y:S01]  /*0670*/  UIMAD UR14, UR11, UR12, UR10 ;  /* 0x0000000c0b0e72a4 */ /* 0x000fe2000f8e020a */
[----:B------:R-:W-:Y:S01]  /*0680*/  LOP3.LUT R155, R2, 0xc, R155, 0x78, !PT ;  /* 0x0000000c029b7812 */ /* 0x000fe200078e789b */
[----:B------:R-:W-:Y:S02]  /*0690*/  UIADD3 UR6, -UR6, URZ, URZ ;  /* 0x0000003f06067290 */ /* 0x000fe4000fffe13f */
[----:B--2---:R-:W-:Y:S02]  /*06a0*/  @!UP0 ULEA UR7, UR8, UR7, 0x18 ;  /* 0x0000000708078291 */ /* 0x004fe4000f8ec03f */
[----:B------:R-:W-:Y:S01]  /*06b0*/  ISETP.NE.AND P1, PT, R155, UR14, PT ;  /* 0x0000000e9b007c0c */ /* 0x000fe2000bf25270 */
[----:B------:R-:W-:Y:S01]  /*06c0*/  VOTEU.ALL UP0, P0 ;  /* 0x00000000003f7886 */ /* 0x000fe20000000000 */
[----:B------:R-:W-:Y:S01]  /*06d0*/  ULDC UR8, c[0x0][0x144] ;  /* 0x0000510000087ab9 */ /* 0x000fe20000000800 */
[----:B------:R-:W-:Y:S01]  /*06e0*/  LOP3.LUT P0, RZ, R3, 0x7, RZ, 0xc0, !PT ;  /* 0x0000000703ff7812 */ /* 0x000fe2000780c0ff */
[----:B------:R-:W-:-:S03]  /*06f0*/  UIMAD UR8, UR8, UR6, UR13 ;  /* 0x00000006080872a4 */ /* 0x000fc6000f8e020d */
[----:B------:R-:W-:-:S03]  /*0700*/  ISETP.LT.U32.AND P0, PT, R155, 0x2, !P0 ;  /* 0x000000029b00780c */ /* 0x000fc60004701070 */
[----:B------:R-:W-:Y:S01]  /*0710*/  ISETP.EQ.OR P1, PT, RZ, UR8, !P1 ;  /* 0x00000008ff007c0c */ /* 0x000fe2000cf22670 */
[----:B------:R-:W0:Y:S02]  /*0720*/  FENCE.VIEW.ASYNC.S ;  /* 0x00000000000073c6 */ /* 0x000e240000000000 */
[----:B0-----:R0:W1:Y:S01]  /*0730*/  @!UP0 SYNCS.EXCH.64 URZ, [UR7+0x40], UR4 ;  /* 0x00004004073f85b2 */ /* 0x0010620008000100 */
[----:B------:R-:W-:-:S04]  /*0740*/  PLOP3.LUT P0, PT, P0, P1, PT, 0x80, 0x0 ;  /* 0x000000000000781c */ /* 0x000fc80000703070 */
[----:B------:R-:W-:Y:S01]  /*0750*/  P2R R19, PR, RZ, 0x1 ;  /* 0x00000001ff137803 */ /* 0x000fe20000000000 */
[----:B------:R0:W2:Y:S01]  /*0760*/  @!UP1 SYNCS.EXCH.64 URZ, [UR7+0x48], UR4 ;  /* 0x00004804073f95b2 */ /* 0x0000a20008000100 */
[----:B------:R-:W-:Y:S01]  /*0770*/  NOP ;  /* 0x0000000000007918 */ /* 0x000fe20000000000 */
[----:B------:R-:W-:Y:S06]  /*0780*/  @!P3 BRA `(.L_x_3) ;  /* 0x000000000008b947 */ /* 0x000fec0003800000 */
[----:B-1234-:R-:W-:Y:S01]  /*0790*/  UCGABAR_ARV ;  /* 0x00000000000079c7 */ /* 0x01efe20008000000 */
[----:B------:R-:W-:Y:S05]  /*07a0*/  BRA `(.L_x_4) ;  /* 0x0000000000047947 */ /* 0x000fea0003800000 */
.L_x_3:
[----:B-1234-:R-:W-:Y:S01]  /*07b0*/  NOP ;  /* 0x0000000000007918 */ /* 0x01efe20000000000 */
.L_x_4:
[----:B0-----:R-:W-:Y:S01]  /*07c0*/  ULDC UR4, c[0x0][0x65c] ;  /* 0x0001970000047ab9 */ /* 0x001fe20000000800 */
[----:B------:R-:W-:Y:S01]  /*07d0*/  UMOV UR5, URZ ;  /* 0x0000003f00057c82 */ /* 0x000fe20008000000 */
[----:B------:R-:W-:-:S03]  /*07e0*/  UISETP.NE.AND UP0, UPT, UR4, 0x1, UPT ;  /* 0x000000010400788c */ /* 0x000fc6000bf05270 */
[----:B------:R-:W-:Y:S01]  /*07f0*/  UMOV UR4, UR13 ;  /* 0x0000000d00047c82 */ /* 0x000fe20008000000 */
[----:B------:R-:W-:Y:S02]  /*0800*/  UP2UR UR46, UPR, URZ, 0x1 ;  /* 0x000000013f2e7883 */ /* 0x000fe40008000000 */
[----:B------:R-:W-:Y:S02]  /*0810*/  PLOP3.LUT P0, PT, PT, PT, UP0, 0x80, 0x0 ;  /* 0x000000000000781c */ /* 0x000fe40003f0f008 */
[----:B------:R-:W-:Y:S02]  /*0820*/  PLOP3.LUT P1, PT, PT, PT, UP0, 0x80, 0x0 ;  /* 0x000000000000781c */ /* 0x000fe40003f2f008 */
[----:B------:R-:W-:Y:S01]  /*0830*/  PLOP3.LUT P5, PT, PT, PT, UP0, 0x80, 0x0 ;  /* 0x000000000000781c */ /* 0x000fe20003faf008 */
[----:B------:R-:W-:Y:S01]  /*0840*/  @UP0 ULDC UR14, c[0x0][0x10] ;  /* 0x00000400000e0ab9 */ /* 0x000fe20000000800 */
[----:B------:R-:W-:Y:S01]  /*0850*/  @UP0 UMOV UR6, UR10 ;  /* 0x0000000a00060c82 */ /* 0x000fe20008000000 */
[----:B------:R-:W-:Y:S01]  /*0860*/  @UP0 UMOV UR7, URZ ;  /* 0x0000003f00070c82 */ /* 0x000fe20008000000 */
[----:B------:R-:W-:Y:S01]  /*0870*/  PLOP3.LUT P4, PT, PT, PT, UP0, 0x80, 0x0 ;  /* 0x000000000000781c */ /* 0x000fe20003f8f008 */
[----:B------:R-:W-:-:S03]  /*0880*/  @UP0 UIMAD.WIDE.U32 UR14, UR13, UR14, UR6 ;  /* 0x0000000e0d0e02a5 */ /* 0x000fc6000f8e0006 */
[----:B------:R-:W-:Y:S01]  /*0890*/  @!UP0 ULDC UR7, c[0x0][0xc] ;  /* 0x0000030000078ab9 */ /* 0x000fe20000000800 */
[----:B------:R-:W-:Y:S01]  /*08a0*/  @UP0 UMOV UR6, URZ ;  /* 0x0000003f00060c82 */ /* 0x000fe20008000000 */
[----:B------:R-:W-:Y:S01]  /*08b0*/  @!UP0 UIMAD.WIDE.U32 UR4, UR10, UR7, UR4 ;  /* 0x000000070a0482a5 */ /* 0x000fe2000f8e0004 */
[----:B------:R-:W-:Y:S01]  /*08c0*/  IMAD.U32 R2, RZ, RZ, UR14 ;  /* 0x0000000eff027e24 */ /* 0x000fe2000f8e00ff */
[----:B------:R-:W-:Y:S02]  /*08d0*/  @UP0 UIADD3 UR6, UR15, UR6, URZ ;  /* 0x000000060f060290 */ /* 0x000fe4000fffe03f */
[----:B------:R-:W-:Y:S02]  /*08e0*/  IMAD.U32 R3, RZ, RZ, UR15 ;  /* 0x0000000fff037e24 */ /* 0x000fe4000f8e00ff */
[----:B------:R-:W-:Y:S01]  /*08f0*/  @P0 MOV R7, R2 ;  /* 0x0000000200070202 */ /* 0x000fe20000000f00 */
[----:B------:R-:W-:Y:S01]  /*0900*/  IMAD.U32 R2, RZ, RZ, UR4 ;  /* 0x00000004ff027e24 */ /* 0x000fe2000f8e00ff */
[----:B------:R-:W-:Y:S01]  /*0910*/  MOV R3, UR5 ;  /* 0x0000000500037c02 */ /* 0x000fe20008000f00 */
[----:B------:R-:W-:-:S02]  /*0920*/  IMAD.U32 R5, RZ, RZ, UR5 ;  /* 0x00000005ff057e24 */ /* 0x000fc4000f8e00ff */
[----:B------:R-:W-:Y:S01]  /*0930*/  @P1 IMAD.U32 R6, RZ, RZ, UR6 ;  /* 0x00000006ff061e24 */ /* 0x000fe2000f8e00ff */
[----:B------:R-:W-:Y:S01]  /*0940*/  @!P4 MOV R7, R2 ;  /* 0x000000020007c202 */ /* 0x000fe20000000f00 */
[----:B------:R-:W-:Y:S02]  /*0950*/  @!P5 IMAD.MOV.U32 R6, RZ, RZ, R5 ;  /* 0x000000ffff06d224 */ /* 0x000fe400078e0005 */
[----:B------:R-:W-:-:S03]  /*0960*/  IMAD.U32 R4, RZ, RZ, UR4 ;  /* 0x00000004ff047e24 */ /* 0x000fc6000f8e00ff */
[----:B------:R0:W-:Y:S04]  /*0970*/  STL [R1+0x200], R6 ;  /* 0x0002000601007387 */ /* 0x0001e80000100800 */
[----:B------:R0:W-:Y:S01]  /*0980*/  STL [R1+0x204], R7 ;  /* 0x0002040701007387 */ /* 0x0001e20000100800 */
[----:B------:R-:W-:Y:S05]  /*0990*/  @!P3 BRA `(.L_x_5) ;  /* 0x00000000000cb947 */ /* 0x000fea0003800000 */
[----:B------:R-:W-:Y:S01]  /*09a0*/  UCGABAR_WAIT ;  /* 0x0000000000007dc7 */ /* 0x000fe20008000000 */
[----:B------:R-:W-:Y:S01]  /*09b0*/  CCTL.IVALL ;  /* 0x00000000ff00798f */ /* 0x000fe20002000000 */
[----:B------:R-:W-:Y:S05]  /*09c0*/  BRA `(.L_x_6) ;  /* 0x0000000000047947 */ /* 0x000fea0003800000 */
.L_x_5:
[----:B------:R-:W-:Y:S06]  /*09d0*/  BAR.SYNC.DEFER_BLOCKING 0x0 ;  /* 0x0000000000007b1d */ /* 0x000fec0000010000 */
.L_x_6:
[----:B------:R-:W-:Y:S05]  /*09e0*/  @!P2 BRA `(.L_x_7) ;  /* 0x000001640040a947 */ /* 0x000fea0003800000 */
[----:B------:R-:W-:-:S06]  /*09f0*/  UISETP.GT.U32.AND UP0, UPT, UR16, 0x1, UPT ;  /* 0x000000011000788c */ /* 0x000fcc000bf04070 */
[----:B------:R-:W-:-:S13]  /*0a00*/  PLOP3.LUT P0, PT, PT, PT, UP0, 0x80, 0x0 ;  /* 0x000000000000781c */ /* 0x000fda0003f0f008 */
[----:B------:R-:W-:Y:S05]  /*0a10*/  @P0 EXIT ;  /* 0x000000000000094d */ /* 0x000fea0003800000 */
[----:B------:R-:W-:Y:S01]  /*0a20*/  ULDC.64 UR4, c[0x0][0x650] ;  /* 0x0001940000047ab9 */ /* 0x000fe20000000a00 */
[----:B------:R-:W-:Y:S01]  /*0a30*/  UMOV UR41, 0xffffffff ;  /* 0xffffffff00297882 */ /* 0x000fe20000000000 */
[----:B------:R-:W-:Y:S01]  /*0a40*/  ISETP.GE.U32.AND P0, PT, R7, UR4, PT ;  /* 0x0000000407007c0c */ /* 0x000fe2000bf06070 */
[----:B------:R-:W-:Y:S01]  /*0a50*/  UMOV UR42, 0xffffffff ;  /* 0xffffffff002a7882 */ /* 0x000fe20000000000 */
[----:B------:R-:W-:Y:S01]  /*0a60*/  UMOV UR43, 0xffffffff ;  /* 0xffffffff002b7882 */ /* 0x000fe20000000000 */
[----:B------:R-:W-:Y:S02]  /*0a70*/  PRMT R0, RZ, 0x7610, R0 ;  /* 0x00007610ff007816 */ /* 0x000fe40000000000 */
[----:B------:R-:W-:-:S13]  /*0a80*/  ISETP.GE.U32.AND.EX P0, PT, R6, UR5, PT, P0 ;  /* 0x0000000506007c0c */ /* 0x000fda000bf06100 */
[----:B------:R-:W-:Y:S05]  /*0a90*/  @P0 BRA `(.L_x_8) ;  /* 0x0000000400480947 */ /* 0x000fea0003800000 */
[----:B------:R-:W-:Y:S01]  /*0aa0*/  ULDC.64 UR16, c[0x0][0x628] ;  /* 0x00018a0000107ab9 */ /* 0x000fe20000000a00 */
[C---:B------:R-:W-:Y:S01]  /*0ab0*/  R2UR UR19, R7.reuse ;  /* 0x00000000071372ca */ /* 0x040fe200000e0000 */
[----:B------:R-:W-:Y:S01]  /*0ac0*/  ULDC UR18, c[0x0][0x630] ;  /* 0x00018c0000127ab9 */ /* 0x000fe20000000800 */
[----:B------:R-:W-:Y:S02]  /*0ad0*/  ISETP.NE.U32.AND P0, PT, RZ, UR16, PT ;  /* 0x00000010ff007c0c */ /* 0x000fe4000bf05070 */
[----:B------:R-:W-:Y:S02]  /*0ae0*/  R2UR UR4, R7 ;  /* 0x00000000070472ca */ /* 0x000fe400000e0000 */
[----:B------:R-:W-:Y:S02]  /*0af0*/  ISETP.NE.AND.EX P0, PT, RZ, UR17, PT, P0 ;  /* 0x00000011ff007c0c */ /* 0x000fe4000bf05300 */
[----:B------:R-:W-:-:S11]  /*0b00*/  R2UR UR5, R6 ;  /* 0x00000000060572ca */ /* 0x000fd600000e0000 */
[----:B------:R-:W-:Y:S05]  /*0b10*/  @!P0 BRA `(.L_x_9) ;  /* 0x0000000000308947 */ /* 0x000fea0003800000 */
[----:B------:R-:W-:Y:S01]  /*0b20*/  R2UR UR4, R7 ;  /* 0x00000000070472ca */ /* 0x000fe200000e0000 */
[----:B------:R-:W-:Y:S01]  /*0b30*/  ULDC UR9, c[0x0][0x634] ;  /* 0x00018d0000097ab9 */ /* 0x000fe20000000800 */
[----:B------:R-:W-:-:S11]  /*0b40*/  R2UR UR13, R6 ;  /* 0x00000000060d72ca */ /* 0x000fd600000e0000 */
[----:B------:R-:W-:-:S04]  /*0b50*/  UIADD3 UR9, UP0, UR4, UR9, URZ ;  /* 0x0000000904097290 */ /* 0x000fc8000ff1e03f */
[----:B------:R-:W-:-:S04]  /*0b60*/  UIADD3.X UR13, URZ, UR13, URZ, UP0, !UPT ;  /* 0x0000000d3f0d7290 */ /* 0x000fc800087fe43f */
[----:B------:R-:W-:-:S04]  /*0b70*/  UIMAD.WIDE.U32 UR4, UR13, UR16, URZ ;  /* 0x000000100d0472a5 */ /* 0x000fc8000f8e003f */
[----:B------:R-:W-:Y:S02]  /*0b80*/  UIMAD.WIDE.U32 UR6, UP0, UR9, UR17, UR4 ;  /* 0x00000011090672a5 */ /* 0x000fe4000f800004 */
[----:B------:R-:W-:Y:S02]  /*0b90*/  UIMAD.WIDE.U32 UR4, UR9, UR16, URZ ;  /* 0x00000010090472a5 */ /* 0x000fe4000f8e003f */
[----:B------:R-:W-:Y:S02]  /*0ba0*/  UIADD3.X UR15, URZ, URZ, URZ, UP0, !UPT ;  /* 0x0000003f3f0f7290 */ /* 0x000fe400087fe43f */
[----:B------:R-:W-:Y:S01]  /*0bb0*/  UIADD3 URZ, UP0, UR5, UR6, URZ ;  /* 0x00000006053f7290 */ /* 0x000fe2000ff1e03f */
[----:B------:R-:W-:-:S03]  /*0bc0*/  UMOV UR14, UR7 ;  /* 0x00000007000e7c82 */ /* 0x000fc60008000000 */
[----:B------:R-:W-:-:S12]  /*0bd0*/  UIMAD.WIDE.U32.X UR4, UR13, UR17, UR14, UP0 ;  /* 0x000000110d0472a5 */ /* 0x000fd800080e040e */
.L_x_9:
[----:B------:R-:W-:Y:S01]  /*0be0*/  USHF.R.U64 UR43, UR4, UR18, UR5 ;  /* 0x00000012042b7299 */ /* 0x000fe20008001205 */
[----:B------:R-:W-:Y:S01]  /*0bf0*/  R2UR UR7, R6 ;  /* 0x00000000060772ca */ /* 0x000fe200000e0000 */
[----:B------:R-:W-:Y:S02]  /*0c00*/  USHF.R.U32.HI UR4, URZ, UR18, UR5 ;  /* 0x000000123f047299 */ /* 0x000fe40008011605 */
[----:B------:R-:W-:Y:S01]  /*0c10*/  UIADD3 UR5, UP0, URZ, -UR43, URZ ;  /* 0x8000002b3f057290 */ /* 0x000fe2000ff1e03f */
[----:B------:R-:W-:Y:S01]  /*0c20*/  ULDC.64 UR14, c[0x0][0x620] ;  /* 0x00018800000e7ab9 */ /* 0x000fe20000000a00 */
[----:B------:R-:W-:Y:S02]  /*0c30*/  UMOV UR6, UR19 ;  /* 0x0000001300067c82 */ /* 0x000fe40008000000 */
[----:B------:R-:W-:Y:S01]  /*0c40*/  UIADD3.X UR4, URZ, ~UR4, URZ, UP0, !UPT ;  /* 0x800000043f047290 */ /* 0x000fe200087fe43f */
[----:B------:R-:W-:Y:S01]  /*0c50*/  ULDC UR9, c[0x0][0x618] ;  /* 0x0001860000097ab9 */ /* 0x000fe20000000800 */
[----:B------:R-:W-:-:S02]  /*0c60*/  UIMAD UR12, UR11, UR12, UR10 ;  /* 0x0000000c0b0c72a4 */ /* 0x000fc4000f8e020a */
[----:B------:R-:W-:Y:S02]  /*0c70*/  UIMAD UR4, UR4, UR14, URZ ;  /* 0x0000000e040472a4 */ /* 0x000fe4000f8e023f */
[----:B------:R-:W-:Y:S02]  /*0c80*/  UIMAD.WIDE.U32 UR6, UR5, UR14, UR6 ;  /* 0x0000000e050672a5 */ /* 0x000fe4000f8e0006 */
[----:B------:R-:W-:Y:S01]  /*0c90*/  UIMAD UR4, UR5, UR15, UR4 ;  /* 0x0000000f050472a4 */ /* 0x000fe2000f8e0204 */
[----:B------:R-:W-:Y:S01]  /*0ca0*/  ULDC UR10, c[0x0][0x608] ;  /* 0x00018200000a7ab9 */ /* 0x000fe20000000800 */
[----:B------:R-:W-:Y:S02]  /*0cb0*/  ULDC UR18, c[0x0][0x658] ;  /* 0x0001960000127ab9 */ /* 0x000fe40000000800 */
[----:B------:R-:W-:Y:S01]  /*0cc0*/  UIADD3 UR7, UR7, UR4, URZ ;  /* 0x0000000407077290 */ /* 0x000fe2000fffe03f */
[----:B------:R-:W-:Y:S02]  /*0cd0*/  UMOV UR11, 0xffffffff ;  /* 0xffffffff000b7882 */ /* 0x000fe40000000000 */
[----:B------:R-:W-:Y:S01]  /*0ce0*/  ULDC.64 UR4, c[0x0][0x640] ;  /* 0x0001900000047ab9 */ /* 0x000fe20000000a00 */
[----:B------:R-:W-:Y:S01]  /*0cf0*/  USHF.R.U64 UR16, UR6, UR9, UR7 ;  /* 0x0000000906107299 */ /* 0x000fe20008001207 */
[----:B------:R-:W-:Y:S01]  /*0d00*/  ISETP.NE.U32.AND P0, PT, RZ, UR4, PT ;  /* 0x00000004ff007c0c */ /* 0x000fe2000bf05070 */
[----:B------:R-:W-:-:S02]  /*0d10*/  USHF.R.U32.HI UR7, URZ, UR9, UR7 ;  /* 0x000000093f077299 */ /* 0x000fc40008011607 */
[----:B------:R-:W-:Y:S01]  /*0d20*/  USHF.L.U32 UR6, UR11, UR18, URZ ;  /* 0x000000120b067299 */ /* 0x000fe2000800063f */
[----:B------:R-:W-:Y:S01]  /*0d30*/  ISETP.NE.AND.EX P0, PT, RZ, UR5, PT, P0 ;  /* 0x00000005ff007c0c */ /* 0x000fe2000bf05300 */
[----:B------:R-:W-:Y:S02]  /*0d40*/  USHF.R.U64 UR22, UR16, UR10, UR7 ;  /* 0x0000000a10167299 */ /* 0x000fe40008001207 */
[----:B------:R-:W-:Y:S02]  /*0d50*/  USHF.R.U32.HI UR7, URZ, UR10, UR7 ;  /* 0x0000000a3f077299 */ /* 0x000fe40008011607 */
[----:B------:R-:W-:Y:S02]  /*0d60*/  UISETP.NE.AND UP1, UPT, UR46, URZ, UPT ;  /* 0x0000003f2e00728c */ /* 0x000fe4000bf25270 */
[----:B------:R-:W-:Y:S01]  /*0d70*/  USHF.R.U64 UR23, UR22, UR18, UR7 ;  /* 0x0000001216177299 */ /* 0x000fe20008001207 */
[----:B------:R-:W-:Y:S01]  /*0d80*/  ULDC UR17, c[0x0][0x600] ;  /* 0x0001800000117ab9 */ /* 0x000fe20000000800 */
[----:B------:R-:W-:-:S02]  /*0d90*/  ULOP3.LUT UR13, URZ, UR6, URZ, 0x33, !UPT ;  /* 0x000000063f0d7292 */ /* 0x000fc4000f8e333f */
[----:B------:R-:W-:Y:S02]  /*0da0*/  UIADD3 UR15, UR17, -0x1, URZ ;  /* 0xffffffff110f7890 */ /* 0x000fe4000fffe03f */
[----:B------:R-:W-:Y:S02]  /*0db0*/  USEL UR12, UR8, UR12, !UP1 ;  /* 0x0000000c080c7287 */ /* 0x000fe4000c800000 */
[----:B------:R-:W-:Y:S01]  /*0dc0*/  USHF.R.U32.HI UR7, URZ, UR18, UR7 ;  /* 0x000000123f077299 */ /* 0x000fe20008011607 */
[----:B------:R-:W-:Y:S01]  /*0dd0*/  ULDC UR19, c[0x0][0x648] ;  /* 0x0001920000137ab9 */ /* 0x000fe20000000800 */
[----:B------:R-:W-:Y:S01]  /*0de0*/  ULDC UR20, c[0x0][0x638] ;  /* 0x00018e0000147ab9 */ /* 0x000fe20000000800 */
[----:B------:R-:W-:Y:S01]  /*0df0*/  UMOV UR21, 0x1 ;  /* 0x0000000100157882 */ /* 0x000fe20000000000 */
[----:B------:R-:W-:Y:S01]  /*0e00*/  UMOV UR6, UR23 ;  /* 0x0000001700067c82 */ /* 0x000fe20008000000 */
[----:B------:R-:W-:Y:S07]  /*0e10*/  @!P0 BRA `(.L_x_10) ;  /* 0x0000000000308947 */ /* 0x000fee0003800000 */
[----:B------:R-:W-:Y:S02]  /*0e20*/  ULDC UR10, c[0x0][0x64c] ;  /* 0x00019300000a7ab9 */ /* 0x000fe40000000800 */
        /* <DEDUP_REMOVED lines=8> */
[----:B------:R-:W-:-:S07]  /*0eb0*/  UIMAD.WIDE.U32.X UR4, UR14, UR5, UR10, UP0 ;  /* 0x000000050e0472a5 */ /* 0x000fce00080e040a */
[----:B------:R-:W-:Y:S01]  /*0ec0*/  UMOV UR6, UR4 ;  /* 0x0000000400067c82 */ /* 0x000fe20008000000 */
[----:B------:R-:W-:-:S05]  /*0ed0*/  UMOV UR7, UR5 ;  /* 0x0000000500077c82 */ /* 0x000fca0008000000 */
.L_x_10:
[----:B------:R-:W-:Y:S01]  /*0ee0*/  USHF.R.U64 UR5, UR6, UR19, UR7 ;  /* 0x0000001306057299 */ /* 0x000fe20008001207 */
[----:B------:R-:W-:Y:S01]  /*0ef0*/  IMAD.MOV.U32 R0, RZ, RZ, 0x1 ;  /* 0x00000001ff007424 */ /* 0x000fe200078e00ff */
[----:B------:R-:W-:Y:S02]  /*0f00*/  USHF.L.U32 UR4, UR21, UR18, URZ ;  /* 0x0000001215047299 */ /* 0x000fe4000800063f */
[----:B------:R-:W-:Y:S02]  /*0f10*/  ULOP3.LUT UR13, UR22, UR13, URZ, 0xc0, !UPT ;  /* 0x0000000d160d7292 */ /* 0x000fe4000f8ec03f */
[----:B------:R-:W-:Y:S02]  /*0f20*/  UIADD3 UR6, -UR5, URZ, URZ ;  /* 0x0000003f05067290 */ /* 0x000fe4000fffe13f */
[----:B------:R-:W-:Y:S02]  /*0f30*/  UIMAD UR13, UR4, UR5, UR13 ;  /* 0x00000005040d72a4 */ /* 0x000fe4000f8e020d */
[----:B------:R-:W-:-:S02]  /*0f40*/  ULOP3.LUT UR15, UR16, UR15, URZ, 0xc0, !UPT ;  /* 0x0000000f100f7292 */ /* 0x000fc4000f8ec03f */
[----:B------:R-:W-:Y:S01]  /*0f50*/  UIMAD UR4, UR6, UR20, UR23 ;  /* 0x00000014060472a4 */ /* 0x000fe2000f8e0217 */
[----:B------:R-:W-:Y:S01]  /*0f60*/  ULDC UR5, c[0x0][0x610] ;  /* 0x0001840000057ab9 */ /* 0x000fe20000000800 */
[----:B------:R-:W-:Y:S02]  /*0f70*/  UISETP.NE.AND UP0, UPT, UR46, URZ, UPT ;  /* 0x0000003f2e00728c */ /* 0x000fe4000bf05270 */
[----:B------:R-:W-:Y:S02]  /*0f80*/  UIMAD UR12, UR13, UR5, UR12 ;  /* 0x000000050d0c72a4 */ /* 0x000fe4000f8e020c */
[----:B------:R-:W-:-:S04]  /*0f90*/  UIMAD UR4, UR4, UR17, UR15 ;  /* 0x00000011040472a4 */ /* 0x000fc8000f8e020f */
[----:B------:R-:W-:Y:S02]  /*0fa0*/  USEL UR42, UR4, UR12, !UP0 ;  /* 0x0000000c042a7287 */ /* 0x000fe4000c000000 */
[----:B------:R-:W-:-:S12]  /*0fb0*/  USEL UR41, UR12, UR4, !UP0 ;  /* 0x000000040c297287 */ /* 0x000fd8000c000000 */
.L_x_8:
[----:B------:R-:W-:-:S08]  /*0fc0*/  NOP ;  /* 0x0000000000007918 */ /* 0x000fd00000000000 */
[----:B------:R-:W1:Y:S02]  /*0fd0*/  USETMAXREG.TRY_ALLOC.CTAPOOL UP0, 0xf0 ;  /* 0x000000f0000079c8 */ /* 0x000e640008000600 */
[----:B-1----:R-:W-:-:S13]  /*0fe0*/  PLOP3.LUT P0, PT, PT, PT, UP0, 0x80, 0x0 ;  /* 0x000000000000781c */ /* 0x002fda0003f0f008 */
[----:B------:R-:W-:Y:S05]  /*0ff0*/  @!P0 BRA `(.L_x_8) ;  /* 0xfffffffc00f08947 */ /* 0x000fea000383ffff */
[----:B------:R-:W-:Y:S01]  /*1000*/  ULDC.64 UR4, c[0x0][0x598] ;  /* 0x0001660000047ab9 */ /* 0x000fe20000000a00 */
[----:B------:R-:W-:Y:S01]  /*1010*/  ULDC.64 UR36, c[0x0][0x208] ;  /* 0x0000820000247ab9 */ /* 0x000fe20000000a00 */
[----:B------:R-:W-:-:S04]  /*1020*/  ISETP.NE.U32.AND P0, PT, RZ, UR4, PT ;  /* 0x00000004ff007c0c */ /* 0x000fc8000bf05070 */
[----:B------:R-:W-:-:S13]  /*1030*/  ISETP.NE.AND.EX P0, PT, RZ, UR5, PT, P0 ;  /* 0x00000005ff007c0c */ /* 0x000fda000bf05300 */
[----:B------:R-:W-:Y:S05]  /*1040*/  @!P0 BRA `(.L_x_11) ;  /* 0x00000000001c8947 */ /* 0x000fea0003800000 */
[----:B------:R-:W1:Y:S02]  /*1050*/  LDC.64 R2, c[0x0][0x598] ;  /* 0x00016600ff027b82 */ /* 0x000e640000000a00 */
[----:B-1----:R-:W2:Y:S02]  /*1060*/  LDG.E.64 R2, desc[UR36][R2.64] ;  /* 0x0000002402027981 */ /* 0x002ea4000c1e1b00 */
[----:B--2---:R-:W-:-:S04]  /*1070*/  ISETP.NE.U32.AND P0, PT, R2, RZ, PT ;  /* 0x000000ff0200720c */ /* 0x004fc80003f05070 */
[----:B------:R-:W-:-:S13]  /*1080*/  ISETP.NE.AND.EX P0, PT, R3, RZ, PT, P0 ;  /* 0x000000ff0300720c */ /* 0x000fda0003f05300 */
[----:B------:R-:W-:Y:S05]  /*1090*/  @!P0 BRA `(.L_x_11) ;  /* 0x0000000000088947 */ /* 0x000fea0003800000 */
[----:B------:R1:W5:Y:S01]  /*10a0*/  LD.E R17, desc[UR36][R2.64] ;  /* 0x0000002402117980 */ /* 0x000362000c101900 */
[----:B------:R-:W-:Y:S05]  /*10b0*/  BRA `(.L_x_12) ;  /* 0x0000000000247947 */ /* 0x000fea0003800000 */
.L_x_11:
[----:B------:R-:W-:Y:S02]  /*10c0*/  ULDC.64 UR4, c[0x0][0x588] ;  /* 0x0001620000047ab9 */ /* 0x000fe40000000a00 */
[----:B------:R-:W-:-:S04]  /*10d0*/  ISETP.NE.U32.AND P0, PT, RZ, UR4, PT ;  /* 0x00000004ff007c0c */ /* 0x000fc8000bf05070 */
[----:B------:R-:W-:-:S13]  /*10e0*/  ISETP.NE.AND.EX P0, PT, RZ, UR5, PT, P0 ;  /* 0x00000005ff007c0c */ /* 0x000fda000bf05300 */
[----:B------:R-:W-:Y:S05]  /*10f0*/  @!P0 BRA `(.L_x_13) ;  /* 0x00000000000c8947 */ /* 0x000fea0003800000 */
[----:B------:R-:W1:Y:S02]  /*1100*/  LDC.64 R2, c[0x0][0x588] ;  /* 0x00016200ff027b82 */ /* 0x000e640000000a00 */
[----:B-1----:R2:W5:Y:S01]  /*1110*/  LDG.E R17, desc[UR36][R2.64] ;  /* 0x0000002402117981 */ /* 0x002562000c1e1900 */
[----:B------:R-:W-:Y:S05]  /*1120*/  BRA `(.L_x_12) ;  /* 0x0000000000087947 */ /* 0x000fea0003800000 */
.L_x_13:
[----:B------:R-:W-:Y:S02]  /*1130*/  ULDC UR4, c[0x0][0x580] ;  /* 0x0001600000047ab9 */ /* 0x000fe40000000800 */
[----:B------:R-:W-:-:S07]  /*1140*/  MOV R17, UR4 ;  /* 0x0000000400117c02 */ /* 0x000fce0008000f00 */
.L_x_12:
[----:B------:R-:W-:Y:S02]  /*1150*/  ULDC.64 UR4, c[0x0][0x5a0] ;  /* 0x0001680000047ab9 */ /* 0x000fe40000000a00 */
[----:B------:R-:W-:-:S04]  /*1160*/  ISETP.NE.U32.AND P0, PT, RZ, UR4, PT ;  /* 0x00000004ff007c0c */ /* 0x000fc8000bf05070 */
[----:B------:R-:W-:-:S13]  /*1170*/  ISETP.NE.AND.EX P0, PT, RZ, UR5, PT, P0 ;  /* 0x00000005ff007c0c */ /* 0x000fda000bf05300 */
[----:B------:R-:W-:Y:S05]  /*1180*/  @!P0 BRA `(.L_x_14) ;  /* 0x00000000001c8947 */ /* 0x000fea0003800000 */
[----:B-12---:R-:W1:Y:S02]  /*1190*/  LDC.64 R2, c[0x0][0x5a0] ;  /* 0x00016800ff027b82 */ /* 0x006e640000000a00 */
[----:B-1----:R-:W2:Y:S02]  /*11a0*/  LDG.E.64 R2, desc[UR36][R2.64] ;  /* 0x0000002402027981 */ /* 0x002ea4000c1e1b00 */
[----:B--2---:R-:W-:-:S04]  /*11b0*/  ISETP.NE.U32.AND P0, PT, R2, RZ, PT ;  /* 0x000000ff0200720c */ /* 0x004fc80003f05070 */
[----:B------:R-:W-:-:S13]  /*11c0*/  ISETP.NE.AND.EX P0, PT, R3, RZ, PT, P0 ;  /* 0x000000ff0300720c */ /* 0x000fda0003f05300 */
[----:B------:R-:W-:Y:S05]  /*11d0*/  @!P0 BRA `(.L_x_14) ;  /* 0x0000000000088947 */ /* 0x000fea0003800000 */
[----:B------:R1:W5:Y:S01]  /*11e0*/  LD.E R18, desc[UR36][R2.64] ;  /* 0x0000002402127980 */ /* 0x000362000c101900 */
[----:B------:R-:W-:Y:S05]  /*11f0*/  BRA `(.L_x_15) ;  /* 0x0000000000247947 */ /* 0x000fea0003800000 */
.L_x_14:
[----:B------:R-:W-:Y:S02]  /*1200*/  ULDC.64 UR4, c[0x0][0x590] ;  /* 0x0001640000047ab9 */ /* 0x000fe40000000a00 */
[----:B------:R-:W-:-:S04]  /*1210*/  ISETP.NE.U32.AND P0, PT, RZ, UR4, PT ;  /* 0x00000004ff007c0c */ /* 0x000fc8000bf05070 */
[----:B------:R-:W-:-:S13]  /*1220*/  ISETP.NE.AND.EX P0, PT, RZ, UR5, PT, P0 ;  /* 0x00000005ff007c0c */ /* 0x000fda000bf05300 */
[----:B------:R-:W-:Y:S05]  /*1230*/  @!P0 BRA `(.L_x_16) ;  /* 0x00000000000c8947 */ /* 0x000fea0003800000 */
[----:B-12---:R-:W1:Y:S02]  /*1240*/  LDC.64 R2, c[0x0][0x590] ;  /* 0x00016400ff027b82 */ /* 0x006e640000000a00 */
[----:B-1----:R2:W5:Y:S01]  /*1250*/  LDG.E R18, desc[UR36][R2.64] ;  /* 0x0000002402127981 */ /* 0x002562000c1e1900 */
[----:B------:R-:W-:Y:S05]  /*1260*/  BRA `(.L_x_15) ;  /* 0x0000000000087947 */ /* 0x000fea0003800000 */
.L_x_16:
[----:B------:R-:W-:Y:S02]  /*1270*/  ULDC UR4, c[0x0][0x584] ;  /* 0x0001610000047ab9 */ /* 0x000fe40000000800 */
[----:B------:R-:W-:-:S07]  /*1280*/  IMAD.U32 R18, RZ, RZ, UR4 ;  /* 0x00000004ff127e24 */ /* 0x000fce000f8e00ff */
.L_x_15:
[----:B------:R-:W-:-:S13]  /*1290*/  LOP3.LUT P0, RZ, R0, 0xff, RZ, 0xc0, !PT ;  /* 0x000000ff00ff7812 */ /* 0x000fda000780c0ff */
[----:B------:R-:W-:Y:S05]  /*12a0*/  @!P0 EXIT ;  /* 0x000000000000894d */ /* 0x000fea0003800000 */
[----:B------:R-:W-:Y:S01]  /*12b0*/  ULDC UR4, c[0x0][0x28c] ;  /* 0x0000a30000047ab9 */ /* 0x000fe20000000800 */
[----:B------:R-:W-:Y:S01]  /*12c0*/  UMOV UR38, URZ ;  /* 0x0000003f00267c82 */ /* 0x000fe20008000000 */
[----:B------:R-:W-:Y:S01]  /*12d0*/  UIADD3 UR4, UR4, 0x7f, URZ ;  /* 0x0000007f04047890 */ /* 0x000fe2000fffe03f */
[----:B------:R-:W-:-:S03]  /*12e0*/  UMOV UR39, URZ ;  /* 0x0000003f00277c82 */ /* 0x000fc60008000000 */
[----:B------:R-:W-:-:S04]  /*12f0*/  USHF.R.S32.HI UR5, URZ, 0x1f, UR4 ;  /* 0x0000001f3f057899 */ /* 0x000fc80008011404 */
[----:B------:R-:W-:-:S04]  /*1300*/  ULEA.HI UR5, UR5, UR4, URZ, 0x7 ;  /* 0x0000000405057291 */ /* 0x000fc8000f8f383f */
[----:B------:R-:W-:-:S12]  /*1310*/  USHF.R.S32.HI UR44, URZ, 0x7, UR5 ;  /* 0x000000073f2c7899 */ /* 0x000fd80008011405 */
.L_x_552:
[----:B------:R-:W3:Y:S01]  /*1320*/  S2R R0, SR_TID.X ;  /* 0x0000000000007919 */ /* 0x000ee20000002100 */
[----:B----4-:R-:W4:Y:S01]  /*1330*/  S2UR UR7, SR_CgaCtaId ;  /* 0x00000000000779c3 */ /* 0x010f220000008800 */
[----:B------:R-:W-:Y:S02]  /*1340*/  UMOV UR6, 0x400 ;  /* 0x0000040000067882 */ /* 0x000fe40000000000 */
[----:B----4-:R-:W-:Y:S01]  /*1350*/  ULEA UR6, UR7, UR6, 0x18 ;  /* 0x0000000607067291 */ /* 0x010fe2000f8ec03f */
[----:B---3--:R-:W-:-:S04]  /*1360*/  LOP3.LUT R0, R0, 0x80, RZ, 0xc0, !PT ;  /* 0x0000008000007812 */ /* 0x008fc800078ec0ff */
[----:B------:R-:W-:-:S06]  /*1370*/  SHF.R.U32.HI R0, RZ, 0x7, R0 ;  /* 0x00000007ff007819 */ /* 0x000fcc0000011600 */
[----:B------:R-:W3:Y:S02]  /*1380*/  SHFL.IDX PT, R0, R0, RZ, 0x1f ;  /* 0x00001fff00007589 */ /* 0x000ee400000e0000 */
[----:B---3--:R-:W-:-:S13]  /*1390*/  R2UR UR4, R0 ;  /* 0x00000000000472ca */ /* 0x008fda00000e0000 */
[----:B------:R-:W-:-:S04]  /*13a0*/  ULEA.HI UR5, UR4, UR4, URZ, 0x1 ;  /* 0x0000000404057291 */ /* 0x000fc8000f8f083f */
[----:B------:R-:W-:-:S04]  /*13b0*/  ULOP3.LUT UR5, UR5, 0x7fffe, URZ, 0xc0, !UPT ;  /* 0x0007fffe05057892 */ /* 0x000fc8000f8ec03f */
[----:B------:R-:W-:-:S03]  /*13c0*/  UIADD3 UR5, UR4, -UR5, URZ ;  /* 0x8000000504057290 */ /* 0x000fc6000fffe03f */
[----:B------:R-:W-:Y:S01]  /*13d0*/  ULDC UR4, c[0x0][0x28c] ;  /* 0x0000a30000047ab9 */ /* 0x000fe20000000800 */
[----:B------:R-:W-:Y:S01]  /*13e0*/  ULEA UR5, UR5, UR6, 0xd ;  /* 0x0000000605057291 */ /* 0x000fe2000f8e683f */
[----:B------:R-:W-:-:S03]  /*13f0*/  ISETP.LT.AND P0, PT, RZ, UR4, PT ;  /* 0x00000004ff007c0c */ /* 0x000fc6000bf01270 */
[----:B------:R-:W-:-:S04]  /*1400*/  UIADD3 UR5, UR5, 0x100, URZ ;  /* 0x0000010005057890 */ /* 0x000fc8000fffe03f */
[----:B------:R-:W-:-:S04]  /*1410*/  USHF.R.U32.HI UR5, URZ, 0x4, UR5 ;  /* 0x000000043f057899 */ /* 0x000fc80008011605 */
[----:B------:R-:W-:-:S04]  /*1420*/  ULOP3.LUT UR5, UR5, 0x3fff, URZ, 0xc0, !UPT ;  /* 0x00003fff05057892 */ /* 0x000fc8000f8ec03f */
[----:B------:R-:W-:Y:S01]  /*1430*/  ULOP3.LUT UR45, UR5, 0x10000, URZ, 0xfc, !UPT ;  /* 0x00010000052d7892 */ /* 0x000fe2000f8efc3f */
[----:B0-2---:R-:W-:Y:S11]  /*1440*/  @P0 BRA `(.L_x_17) ;  /* 0x0000000000400947 */ /* 0x005ff60003800000 */
[----:B------:R-:W-:Y:S01]  /*1450*/  MOV R0, 0x0 ;  /* 0x0000000000007802 */ /* 0x000fe20000000f00 */
[----:B------:R-:W-:Y:S01]  /*1460*/  ULDC.64 UR4, c[0x4][0x68] ;  /* 0x01001a0000047ab9 */ /* 0x000fe20000000a00 */
[----:B------:R-:W-:Y:S01]  /*1470*/  ULDC.64 UR6, c[0x4][0x8] ;  /* 0x0100020000067ab9 */ /* 0x000fe20000000a00 */
[----:B------:R-:W-:Y:S01]  /*1480*/  IMAD.U32 R4, RZ, RZ, UR4 ;  /* 0x00000004ff047e24 */ /* 0x000fe2000f8e00ff */
[----:B-12---:R1:W2:Y:S01]  /*1490*/  LDC.64 R2, c[0x4][R0] ;  /* 0x0100000000027b82 */ /* 0x0062a20000000a00 */
[----:B------:R-:W-:Y:S01]  /*14a0*/  MOV R5, UR5 ;  /* 0x0000000500057c02 */ /* 0x000fe20008000f00 */
[----:B------:R-:W-:Y:S01]  /*14b0*/  ULDC.64 UR4, c[0x4][0x70] ;  /* 0x01001c0000047ab9 */ /* 0x000fe20000000a00 */
[----:B------:R-:W-:Y:S01]  /*14c0*/  MOV R10, UR6 ;  /* 0x00000006000a7c02 */ /* 0x000fe20008000f00 */
[----:B0-----:R-:W-:Y:S01]  /*14d0*/  IMAD.U32 R6, RZ, RZ, UR4 ;  /* 0x00000004ff067e24 */ /* 0x001fe2000f8e00ff */
[----:B------:R-:W-:Y:S01]  /*14e0*/  MOV R12, 0x1 ;  /* 0x00000001000c7802 */ /* 0x000fe20000000f00 */
[----:B------:R-:W-:-:S02]  /*14f0*/  IMAD.U32 R7, RZ, RZ, UR5 ;  /* 0x00000005ff077e24 */ /* 0x000fc4000f8e00ff */
[----:B------:R-:W-:Y:S02]  /*1500*/  IMAD.U32 R11, RZ, RZ, UR7 ;  /* 0x00000007ff0b7e24 */ /* 0x000fe4000f8e00ff */
[----:B------:R-:W-:Y:S02]  /*1510*/  IMAD.MOV.U32 R8, RZ, RZ, 0x1e1 ;  /* 0x000001e1ff087424 */ /* 0x000fe400078e00ff */
[----:B-1----:R-:W-:-:S07]  /*1520*/  IMAD.MOV.U32 R13, RZ, RZ, RZ ;  /* 0x000000ffff0d7224 */ /* 0x002fce00078e00ff */
[----:B------:R-:W-:-:S07]  /*1530*/  LEPC R20, `(.L_x_17) ;  /* 0x000000001014794e */ /* 0x000fce0000000000 */
[----:B--2--5:R-:W-:Y:S05]  /*1540*/  CALL.ABS.NOINC R2 ;  /* 0x0000000002007343 */ /* 0x024fea0003c00000 */
.L_x_17:
[----:B------:R-:W-:-:S06]  /*1550*/  ULOP3.LUT UR4, UR40, 0x1, URZ, 0xfc, !UPT ;  /* 0x0000000128047892 */ /* 0x000fcc000f8efc3f */
[----:B------:R-:W-:-:S05]  /*1560*/  IMAD.U32 R0, RZ, RZ, UR4 ;  /* 0x00000004ff007e24 */ /* 0x000fca000f8e00ff */
[----:B------:R-:W-:-:S13]  /*1570*/  ISETP.NE.AND P0, PT, R0, 0x3, PT ;  /* 0x000000030000780c */ /* 0x000fda0003f05270 */
[----:B------:R-:W-:Y:S05]  /*1580*/  @!P0 BRA `(.L_x_18) ;  /* 0x0000000000048947 */ /* 0x000fea0003800000 */
[----:B------:R-:W-:Y:S01]  /*1590*/  BPT.TRAP 0x1 ;  /* 0x000000040000795c */ /* 0x000fe20000300000 */
.L_x_18:
[----:B------:R-:W3:Y:S01]  /*15a0*/  S2UR UR5, SR_CgaCtaId ;  /* 0x00000000000579c3 */ /* 0x000ee20000008800 */
[----:B------:R-:W-:Y:S01]  /*15b0*/  UMOV UR4, 0x400 ;  /* 0x0000040000047882 */ /* 0x000fe20000000000 */
[----:B-12---:R-:W-:Y:S01]  /*15c0*/  IMAD.U32 R2, RZ, RZ, UR38 ;  /* 0x00000026ff027e24 */ /* 0x006fe2000f8e00ff */
[----:B------:R-:W-:-:S04]  /*15d0*/  MOV R3, UR39 ;  /* 0x0000002700037c02 */ /* 0x000fc80008000f00 */
[----:B------:R-:W-:Y:S01]  /*15e0*/  SHF.L.U32 R2, R2, 0x1f, RZ ;  /* 0x0000001f02027819 */ /* 0x000fe200000006ff */
[----:B---3--:R-:W-:-:S06]  /*15f0*/  ULEA UR4, UR5, UR4, 0x18 ;  /* 0x0000000405047291 */ /* 0x008fcc000f8ec03f */
[----:B------:R-:W-:-:S05]  /*1600*/  IMAD.U32 R0, RZ, RZ, UR4 ;  /* 0x00000004ff007e24 */ /* 0x000fca000f8e00ff */
[----:B------:R-:W-:-:S04]  /*1610*/  LEA R3, R3, R0, 0x3 ;  /* 0x0000000003037211 */ /* 0x000fc800078e18ff */
[----:B------:R1:W2:Y:S01]  /*1620*/  SYNCS.PHASECHK.TRANS64.TRYWAIT P1, [R3+URZ], R2 ;  /* 0x00000002030075a7 */ /* 0x0002a2000802017f */
[----:B------:R-:W-:Y:S05]  /*1630*/  @!P0 BRA `(.L_x_19) ;  /* 0x0000000000048947 */ /* 0x000fea0003800000 */
[----:B------:R-:W-:Y:S01]  /*1640*/  BPT.TRAP 0x1 ;  /* 0x000000040000795c */ /* 0x000fe20000300000 */
.L_x_19:
[----:B--2---:R-:W-:Y:S05]  /*1650*/  @P1 BRA `(.L_x_20) ;  /* 0x0000000000081947 */ /* 0x004fea0003800000 */
[----:B------:R-:W2:Y:S02]  /*1660*/  SYNCS.PHASECHK.TRANS64.TRYWAIT P1, [R3+URZ], R2 ;  /* 0x00000002030075a7 */ /* 0x000ea4000802017f */
[----:B--2---:R-:W-:Y:S05]  /*1670*/  @!P1 BRA `(.L_x_21) ;  /* 0x0000016c00c89947 */ /* 0x004fea0003800000 */
.L_x_20:
[----:B------:R-:W-:-:S04]  /*1680*/  UISETP.LT.AND UP0, UPT, UR44, 0x1, UPT ;  /* 0x000000012c00788c */ /* 0x000fc8000bf01270 */
[----:B------:R-:W-:-:S06]  /*1690*/  USEL UR4, UR44, 0x1, UP0 ;  /* 0x000000012c047887 */ /* 0x000fcc0008000000 */
[----:B-12---:R-:W-:Y:S01]  /*16a0*/  IMAD.U32 R2, RZ, RZ, UR4 ;  /* 0x00000004ff027e24 */ /* 0x006fe2000f8e00ff */
[----:B------:R-:W-:Y:S05]  /*16b0*/  WARPSYNC.ALL ;  /* 0x0000000000007948 */ /* 0x000fea0003800000 */
[----:B------:R-:W-:-:S04]  /*16c0*/  IADD3 R2, -R2, UR44, RZ ;  /* 0x0000002c02027c10 */ /* 0x000fc8000fffe1ff */
[----:B------:R-:W-:Y:S02]  /*16d0*/  ISETP.GE.AND P1, PT, R2, 0x1, PT ;  /* 0x000000010200780c */ /* 0x000fe40003f26270 */
[----:B------:R-:W-:Y:S01]  /*16e0*/  R2UR UR4, R0 ;  /* 0x00000000000472ca */ /* 0x000fe200000e0000 */
[----:B------:R-:W-:Y:S01]  /*16f0*/  ULEA UR5, UR39, UR45, 0xb ;  /* 0x0000002d27057291 */ /* 0x000fe2000f8e583f */
[----:B------:R-:W-:Y:S01]  /*1700*/  WARPGROUP.ARRIVE ;  /* 0x00000000000079c5 */ /* 0x000fe20000000000 */
[----:B------:R-:W-:Y:S01]  /*1710*/  UMOV UR9, 0x40000040 ;  /* 0x4000004000097882 */ /* 0x000fe20000000000 */
[----:B------:R-:W-:Y:S01]  /*1720*/  UMOV UR11, 0x40000040 ;  /* 0x40000040000b7882 */ /* 0x000fe20000000000 */
[----:B------:R-:W-:Y:S03]  /*1730*/  STL [R1+0x2cc], R19 ;  /* 0x0002cc1301007387 */ /* 0x000fe60000100800 */
[----:B------:R-:W-:Y:S01]  /*1740*/  UMOV UR8, UR5 ;  /* 0x0000000500087c82 */ /* 0x000fe20008000000 */
[----:B-----5:R1:W-:Y:S04]  /*1750*/  STL [R1+0x2c8], R18 ;  /* 0x0002c81201007387 */ /* 0x0203e80000100800 */
[----:B------:R-:W-:Y:S01]  /*1760*/  UIADD3 UR4, UR4, 0x18100, URZ ;  /* 0x0001810004047890 */ /* 0x000fe2000fffe03f */
[----:B------:R2:W-:Y:S03]  /*1770*/  STL [R1+0x2c4], R17 ;  /* 0x0002c41101007387 */ /* 0x0005e60000100800 */
[----:B------:R-:W-:Y:S01]  /*1780*/  USHF.R.U32.HI UR4, URZ, 0x4, UR4 ;  /* 0x000000043f047899 */ /* 0x000fe20008011604 */
[----:B------:R3:W-:Y:S03]  /*1790*/  STL [R1+0x2c0], R16 ;  /* 0x0002c01001007387 */ /* 0x0007e60000100800 */
[----:B------:R-:W-:Y:S01]  /*17a0*/  ULOP3.LUT UR4, UR4, 0x3fff, URZ, 0xc0, !UPT ;  /* 0x00003fff04047892 */ /* 0x000fe2000f8ec03f */
[----:B------:R4:W-:Y:S03]  /*17b0*/  STL [R1+0x2bc], R2 ;  /* 0x0002bc0201007387 */ /* 0x0009e60000100800 */
[----:B------:R-:W-:Y:S01]  /*17c0*/  ULOP3.LUT UR4, UR4, 0x10000, URZ, 0xfc, !UPT ;  /* 0x0001000004047892 */ /* 0x000fe2000f8efc3f */
[----:B------:R4:W-:Y:S03]  /*17d0*/  STL [R1+0x2d0], R0 ;  /* 0x0002d00001007387 */ /* 0x0009e60000100800 */
[----:B------:R-:W-:-:S07]  /*17e0*/  ULEA UR6, UR39, UR4, 0xb ;  /* 0x0000000427067291 */ /* 0x000fce000f8e583f */
[----:B------:R-:W-:Y:S02]  /*17f0*/  UMOV UR10, UR6 ;  /* 0x00000006000a7c82 */ /* 0x000fe40008000000 */
[----:B------:R-:W-:Y:S01]  /*1800*/  IGMMA.64x256x32.S8.S8 R24, gdesc[UR8], RZ, !UPT, gsb0 ;  /* 0x06600000081879f1 */ /* 0x000fe2000c0410ff */
[----:B------:R-:W-:Y:S01]  /*1810*/  UIADD3 UR8, UR5, 0x400, URZ ;  /* 0x0000040005087890 */ /* 0x000fe2000fffe03f */
[----:B------:R-:W-:Y:S01]  /*1820*/  UMOV UR9, 0x40000040 ;  /* 0x4000004000097882 */ /* 0x000fe20000000000 */
[----:B------:R-:W-:Y:S02]  /*1830*/  WARPGROUP.DEPBAR.LE gsb0, 0x0 ;  /* 0x00008000000079c5 */ /* 0x000fe40000010000 */
[----:B------:R-:W-:Y:S01]  /*1840*/  STL.64 [R1], R24 ;  /* 0x0000001801007387 */ /* 0x000fe20000100a00 */
[----:B------:R-:W-:Y:S01]  /*1850*/  IMAD.MOV.U32 R235, RZ, RZ, R46 ;  /* 0x000000ffffeb7224 */ /* 0x000fe200078e002e */
[----:B------:R-:W-:Y:S01]  /*1860*/  MOV R234, R47 ;  /* 0x0000002f00ea7202 */ /* 0x000fe20000000f00 */
[----:B------:R-:W-:Y:S01]  /*1870*/  IMAD.MOV.U32 R233, RZ, RZ, R48 ;  /* 0x000000ffffe97224 */ /* 0x000fe200078e0030 */
[----:B------:R-:W-:Y:S01]  /*1880*/  STL.64 [R1+0x8], R26 ;  /* 0x0000081a01007387 */ /* 0x000fe20000100a00 */
        /* <DEDUP_REMOVED lines=73> */
[----:B-1----:R-:W-:Y:S01]  /*1d20*/  MOV R18, R134 ;  /* 0x0000008600127202 */ /* 0x002fe20000000f00 */
[----:B------:R-:W-:Y:S01]  /*1d30*/  IMAD.MOV.U32 R189, RZ, RZ, R105 ;  /* 0x000000ffffbd7224 */ /* 0x000fe200078e0069 */
[----:B------:R-:W-:Y:S01]  /*1d40*/  MOV R15, R137 ;  /* 0x00000089000f7202 */ /* 0x000fe20000000f00 */
[----:B------:R-:W-:Y:S01]  /*1d50*/  IMAD.MOV.U32 R190, RZ, RZ, R106 ;  /* 0x000000ffffbe7224 */ /* 0x000fe200078e006a */
[----:B------:R-:W-:Y:S01]  /*1d60*/  MOV R12, R140 ;  /* 0x0000008c000c7202 */ /* 0x000fe20000000f00 */
[----:B------:R-:W-:Y:S01]  /*1d70*/  IMAD.MOV.U32 R192, RZ, RZ, R108 ;  /* 0x000000ffffc07224 */ /* 0x000fe200078e006c */
[----:B------:R-:W-:Y:S01]  /*1d80*/  MOV R9, R143 ;  /* 0x0000008f00097202 */ /* 0x000fe20000000f00 */
[----:B------:R-:W-:Y:S01]  /*1d90*/  IMAD.MOV.U32 R193, RZ, RZ, R109 ;  /* 0x000000ffffc17224 */ /* 0x000fe200078e006d */
[----:B0-----:R-:W-:Y:S01]  /*1da0*/  MOV R6, R146 ;  /* 0x0000009200067202 */ /* 0x001fe20000000f00 */
[----:B------:R-:W-:Y:S01]  /*1db0*/  IMAD.MOV.U32 R195, RZ, RZ, R111 ;  /* 0x000000ffffc37224 */ /* 0x000fe200078e006f */
[----:B------:R-:W-:Y:S01]  /*1dc0*/  MOV R3, R149 ;  /* 0x0000009500037202 */ /* 0x000fe20000000f00 */
[----:B------:R-:W-:Y:S01]  /*1dd0*/  IMAD.MOV.U32 R196, RZ, RZ, R112 ;  /* 0x000000ffffc47224 */ /* 0x000fe200078e0070 */
[----:B------:R0:W-:Y:S01]  /*1de0*/  STL.64 [R1+0x50], R44 ;  /* 0x0000502c01007387 */ /* 0x0001e20000100a00 */
[----:B------:R-:W-:-:S02]  /*1df0*/  IMAD.MOV.U32 R198, RZ, RZ, R114 ;  /* 0x000000ffffc67224 */ /* 0x000fc400078e0072 */
[----:B------:R-:W-:Y:S01]  /*1e00*/  IMAD.MOV.U32 R199, RZ, RZ, R115 ;  /* 0x000000ffffc77224 */ /* 0x000fe200078e0073 */
[----:B------:R-:W-:Y:S01]  /*1e10*/  STL [R1+0x588], R155 ;  /* 0x0005889b01007387 */ /* 0x000fe20000100800 */
[----:B------:R-:W-:Y:S02]  /*1e20*/  IMAD.MOV.U32 R201, RZ, RZ, R117 ;  /* 0x000000ffffc97224 */ /* 0x000fe400078e0075 */
[----:B------:R-:W-:Y:S02]  /*1e30*/  IMAD.MOV.U32 R202, RZ, RZ, R118 ;  /* 0x000000ffffca7224 */ /* 0x000fe400078e0076 */
[----:B------:R-:W-:Y:S02]  /*1e40*/  IMAD.MOV.U32 R204, RZ, RZ, R120 ;  /* 0x000000ffffcc7224 */ /* 0x000fe400078e0078 */
[----:B------:R-:W-:Y:S02]  /*1e50*/  IMAD.MOV.U32 R205, RZ, RZ, R121 ;  /* 0x000000ffffcd7224 */ /* 0x000fe400078e0079 */
[----:B------:R-:W-:-:S02]  /*1e60*/  IMAD.MOV.U32 R207, RZ, RZ, R123 ;  /* 0x000000ffffcf7224 */ /* 0x000fc400078e007b */
[----:B------:R-:W-:Y:S02]  /*1e70*/  IMAD.MOV.U32 R208, RZ, RZ, R124 ;  /* 0x000000ffffd07224 */ /* 0x000fe400078e007c */
[----:B------:R-:W-:Y:S02]  /*1e80*/  IMAD.MOV.U32 R210, RZ, RZ, R126 ;  /* 0x000000ffffd27224 */ /* 0x000fe400078e007e */
[----:B------:R-:W-:Y:S02]  /*1e90*/  IMAD.MOV.U32 R211, RZ, RZ, R127 ;  /* 0x000000ffffd37224 */ /* 0x000fe400078e007f */
[----:B------:R-:W-:Y:S02]  /*1ea0*/  IMAD.MOV.U32 R23, RZ, RZ, R129 ;  /* 0x000000ffff177224 */ /* 0x000fe400078e0081 */
[----:B------:R-:W-:Y:S02]  /*1eb0*/  IMAD.MOV.U32 R22, RZ, RZ, R130 ;  /* 0x000000ffff167224 */ /* 0x000fe400078e0082 */
[----:B------:R-:W-:-:S02]  /*1ec0*/  IMAD.MOV.U32 R20, RZ, RZ, R132 ;  /* 0x000000ffff147224 */ /* 0x000fc400078e0084 */
[----:B------:R-:W-:Y:S02]  /*1ed0*/  IMAD.MOV.U32 R19, RZ, RZ, R133 ;  /* 0x000000ffff137224 */ /* 0x000fe400078e0085 */
[----:B--2---:R-:W-:Y:S02]  /*1ee0*/  IMAD.MOV.U32 R17, RZ, RZ, R135 ;  /* 0x000000ffff117224 */ /* 0x004fe400078e0087 */
[----:B---3--:R-:W-:Y:S02]  /*1ef0*/  IMAD.MOV.U32 R16, RZ, RZ, R136 ;  /* 0x000000ffff107224 */ /* 0x008fe400078e0088 */
        /* <DEDUP_REMOVED lines=8> */
[----:B----4-:R-:W-:-:S02]  /*1f80*/  IMAD.MOV.U32 R2, RZ, RZ, R150 ;  /* 0x000000ffff027224 */ /* 0x010fc400078e0096 */
[----:B------:R-:W-:Y:S02]  /*1f90*/  IMAD.MOV.U32 R0, RZ, RZ, R151 ;  /* 0x000000ffff007224 */ /* 0x000fe400078e0097 */
[----:B0-----:R-:W-:-:S06]  /*1fa0*/  WARPGROUP.ARRIVE ;  /* 0x00000000000079c5 */ /* 0x001fcc0000000000 */
[----:B------:R-:W-:Y:S03]  /*1fb0*/  IGMMA.64x256x32.S8.S8 R24, gdesc[UR8], RZ, !UPT, gsb0 ;  /* 0x06600000081879f1 */ /* 0x000fe6000c0410ff */
[----:B------:R-:W-:Y:S02]  /*1fc0*/  WARPGROUP.DEPBAR.LE gsb0, 0x0 ;  /* 0x00008000000079c5 */ /* 0x000fe40000010000 */
[----:B------:R-:W-:Y:S04]  /*1fd0*/  STL.64 [R1+0x580], R150 ;  /* 0x0005809601007387 */ /* 0x000fe80000100a00 */
        /* <DEDUP_REMOVED lines=20> */
[----:B------:R0:W-:Y:S04]  /*2120*/  STL.64 [R1+0x4d8], R108 ;  /* 0x0004d86c01007387 */ /* 0x0001e80000100a00 */
[----:B0-----:R-:W2:Y:S04]  /*2130*/  LDL.LU R108, [R1] ;  /* 0x00000000016c7983 */ /* 0x001ea80000300800 */
[----:B------:R-:W2:Y:S04]  /*2140*/  LDL.LU R109, [R1+0x4] ;  /* 0x00000400016d7983 */ /* 0x000ea80000300800 */
        /* <DEDUP_REMOVED lines=19> */
[----:B------:R-:W2:Y:S01]  /*2280*/  LDL.LU R129, [R1+0x54] ;  /* 0x0000540001817983 */ /* 0x000ea20000300800 */
        /* <DEDUP_REMOVED lines=32> */
[----:B------:R-:W-:Y:S01]  /*2490*/  UIADD3 UR8, UR5, 0x2, URZ ;  /* 0x0000000205087890 */ /* 0x000fe2000fffe03f */
[----:B------:R-:W-:Y:S01]  /*24a0*/  IMAD.MOV.U32 R215, RZ, RZ, R21 ;  /* 0x000000ffffd77224 */ /* 0x000fe200078e0015 */
[----:B------:R-:W-:Y:S01]  /*24b0*/  UIADD3 UR10, UR6, 0x2, URZ ;  /* 0x00000002060a7890 */ /* 0x000fe2000fffe03f */
[----:B------:R-:W-:Y:S01]  /*24c0*/  IMAD.MOV.U32 R216, RZ, RZ, R20 ;  /* 0x000000ffffd87224 */ /* 0x000fe200078e0014 */
[----:B------:R-:W-:Y:S01]  /*24d0*/  UMOV UR9, 0x40000040 ;  /* 0x4000004000097882 */ /* 0x000fe20000000000 */
[----:B------:R-:W-:Y:S01]  /*24e0*/  IMAD.MOV.U32 R218, RZ, RZ, R18 ;  /* 0x000000ffffda7224 */ /* 0x000fe200078e0012 */
[----:B------:R-:W-:Y:S01]  /*24f0*/  UMOV UR11, 0x40000040 ;  /* 0x40000040000b7882 */ /* 0x000fe20000000000 */
        /* <DEDUP_REMOVED lines=10> */
[----:B------:R-:W-:-:S06]  /*25a0*/  IMAD.MOV.U32 R234, RZ, RZ, R2 ;  /* 0x000000ffffea7224 */ /* 0x000fcc00078e0002 */
[----:B--2---:R-:W-:-:S06]  /*25b0*/  WARPGROUP.ARRIVE ;  /* 0x00000000000079c5 */ /* 0x004fcc0000000000 */
[----:B------:R-:W-:Y:S03]  /*25c0*/  IGMMA.64x256x32.S8.S8 R108, gdesc[UR8], R108, gsb0 ;  /* 0x06600000086c79f1 */ /* 0x000fe6000804106c */
[----:B------:R-:W-:Y:S02]  /*25d0*/  WARPGROUP.DEPBAR.LE gsb0, 0x0 ;  /* 0x00008000000079c5 */ /* 0x000fe40000010000 */
[----:B------:R-:W-:Y:S04]  /*25e0*/  STL.64 [R1], R108 ;  /* 0x0000006c01007387 */ /* 0x000fe80000100a00 */
        /* <DEDUP_REMOVED lines=63> */
[----:B0-----:R-:W2:Y:S04]  /*29e0*/  LDL.LU R155, [R1+0x588] ;  /* 0x00058800019b7983 */ /* 0x001ea80000300800 */
[----:B------:R-:W3:Y:S04]  /*29f0*/  LDL.LU.64 R150, [R1+0x580] ;  /* 0x0005800001967983 */ /* 0x000ee80000300a00 */
        /* <DEDUP_REMOVED lines=20> */
[----:B------:R-:W3:Y:S01]  /*2b40*/  LDL.LU.64 R108, [R1+0x4d8] ;  /* 0x0004d800016c7983 */ /* 0x000ee20000300a00 */
[----:B------:R-:W-:Y:S01]  /*2b50*/  UIADD3 UR8, UR5, 0x402, URZ ;  /* 0x0000040205087890 */ /* 0x000fe2000fffe03f */
[----:B------:R-:W-:Y:S01]  /*2b60*/  UMOV UR9, 0x40000040 ;  /* 0x4000004000097882 */ /* 0x000fe20000000000 */
[----:B---3--:R-:W-:-:S07]  /*2b70*/  WARPGROUP.ARRIVE ;  /* 0x00000000000079c5 */ /* 0x008fce0000000000 */
[----:B------:R-:W-:Y:S03]  /*2b80*/  IGMMA.64x256x32.S8.S8 R24, gdesc[UR8], R24, gsb0 ;  /* 0x06600000081879f1 */ /* 0x000fe60008041018 */
        /* <DEDUP_REMOVED lines=65> */
[----:B0-----:R-:W3:Y:S04]  /*2fa0*/  LDL.LU.64 R24, [R1] ;  /* 0x0000000001187983 */ /* 0x001ee80000300a00 */
        /* <DEDUP_REMOVED lines=63> */
[----:B------:R-:W-:-:S02]  /*33a0*/  UIADD3 UR8, UR5, 0x4, URZ ;  /* 0x0000000405087890 */ /* 0x000fc4000fffe03f */
[----:B------:R-:W-:Y:S01]  /*33b0*/  UIADD3 UR10, UR6, 0x4, URZ ;  /* 0x00000004060a7890 */ /* 0x000fe2000fffe03f */
[----:B------:R-:W-:Y:S01]  /*33c0*/  UMOV UR9, 0x40000040 ;  /* 0x4000004000097882 */ /* 0x000fe20000000000 */
[----:B------:R-:W-:Y:S01]  /*33d0*/  UMOV UR11, 0x40000040 ;  /* 0x40000040000b7882 */ /* 0x000fe20000000000 */
[----:B---3--:R-:W-:-:S06]  /*33e0*/  WARPGROUP.ARRIVE ;  /* 0x00000000000079c5 */ /* 0x008fcc0000000000 */
[----:B------:R-:W-:Y:S03]  /*33f0*/  IGMMA.64x256x32.S8.S8 R24, gdesc[UR8], R24, gsb0 ;  /* 0x06600000081879f1 */ /* 0x000fe60008041018 */
[----:B------:R-:W-:Y:S02]  /*3400*/  WARPGROUP.DEPBAR.LE gsb0, 0x0 ;  /* 0x00008000000079c5 */ /* 0x000fe40000010000 */
[----:B------:R-:W-:Y:S01]  /*3410*/  STL.64 [R1], R24 ;  /* 0x0000001801007387 */ /* 0x000fe20000100a00 */
[----:B------:R-:W-:Y:S01]  /*3420*/  MOV R4, R150 ;  /* 0x0000009600047202 */ /* 0x000fe20000000f00 */
[----:B------:R-:W-:Y:S01]  /*3430*/  IMAD.MOV.U32 R3, RZ, RZ, R151 ;  /* 0x000000ffff037224 */ /* 0x000fe200078e0097 */
[----:B------:R-:W-:Y:S01]  /*3440*/  MOV R7, R147 ;  /* 0x0000009300077202 */ /* 0x000fe20000000f00 */
        /* <DEDUP_REMOVED lines=36> */
[----:B------:R0:W-:Y:S01]  /*3690*/  STL.64 [R1+0x50], R44 ;  /* 0x0000502c01007387 */ /* 0x0001e20000100a00 */
[----:B------:R-:W-:Y:S01]  /*36a0*/  IMAD.MOV.U32 R206, RZ, RZ, R122 ;  /* 0x000000ffffce7224 */ /* 0x000fe200078e007a */
[----:B------:R-:W-:Y:S01]  /*36b0*/  MOV R201, R117 ;  /* 0x0000007500c97202 */ /* 0x000fe20000000f00 */
[----:B------:R-:W-:Y:S01]  /*36c0*/  IMAD.MOV.U32 R205, RZ, RZ, R121 ;  /* 0x000000ffffcd7224 */ /* 0x000fe200078e0079 */
[----:B------:R-:W3:Y:S01]  /*36d0*/  LDL.LU.64 R150, [R1+0x4d0] ;  /* 0x0004d00001967983 */ /* 0x000ee20000300a00 */
        /* <DEDUP_REMOVED lines=92> */
[----:B------:R-:W-:-:S02]  /*3ca0*/  IMAD.MOV.U32 R16, RZ, RZ, R50 ;  /* 0x000000ffff107224 */ /* 0x000fc400078e0032 */
[----:B------:R-:W-:Y:S01]  /*3cb0*/  IMAD.MOV.U32 R17, RZ, RZ, R49 ;  /* 0x000000ffff117224 */ /* 0x000fe200078e0031 */
[----:B------:R-:W3:Y:S01]  /*3cc0*/  LDL.LU.64 R102, [R1+0x410] ;  /* 0x0004100001667983 */ /* 0x000ee20000300a00 */
[----:B------:R-:W-:Y:S02]  /*3cd0*/  IMAD.MOV.U32 R0, RZ, RZ, R46 ;  /* 0x000000ffff007224 */ /* 0x000fe400078e002e */
[----:B------:R-:W-:Y:S01]  /*3ce0*/  IMAD.MOV.U32 R19, RZ, RZ, R47 ;  /* 0x000000ffff137224 */ /* 0x000fe200078e002f */
        /* <DEDUP_REMOVED lines=28> */
[----:B0-----:R-:W3:Y:S04]  /*3eb0*/  LDL.LU.64 R44, [R1+0x328] ;  /* 0x00032800012c7983 */ /* 0x001ee80000300a00 */
        /* <DEDUP_REMOVED lines=11> */
[----:B------:R-:W-:-:S02]  /*3f70*/  UMOV UR9, 0x40000040 ;  /* 0x4000004000097882 */ /* 0x000fc40000000000 */
[----:B--2---:R-:W-:Y:S01]  /*3f80*/  STL [R1+0x2b8], R155 ;  /* 0x0002b89b01007387 */ /* 0x004fe20000100800 */
[----:B---3--:R-:W-:-:S06]  /*3f90*/  WARPGROUP.ARRIVE ;  /* 0x00000000000079c5 */ /* 0x008fcc0000000000 */
        /* <DEDUP_REMOVED lines=80> */
[----:B------:R-:W-:Y:S01]  /*44a0*/  IMAD.MOV.U32 R222, RZ, RZ, R20 ;  /* 0x000000ffffde7224 */ /* 0x000fe200078e0014 */
[----:B------:R0:W5:Y:S01]  /*44b0*/  LDL.LU R0, [R1+0x2d0] ;  /* 0x0002d00001007983 */ /* 0x0001620000300800 */
[----:B------:R-:W-:-:S02]  /*44c0*/  IMAD.MOV.U32 R223, RZ, RZ, R15 ;  /* 0x000000ffffdf7224 */ /* 0x000fc400078e000f */
[----:B------:R-:W-:Y:S01]  /*44d0*/  IMAD.MOV.U32 R225, RZ, RZ, R13 ;  /* 0x000000ffffe17224 */ /* 0x000fe200078e000d */
[----:B------:R0:W5:Y:S01]  /*44e0*/  LDL.LU R19, [R1+0x2cc] ;  /* 0x0002cc0001137983 */ /* 0x0001620000300800 */
[----:B------:R-:W-:Y:S02]  /*44f0*/  IMAD.MOV.U32 R226, RZ, RZ, R12 ;  /* 0x000000ffffe27224 */ /* 0x000fe400078e000c */
[----:B------:R-:W-:Y:S01]  /*4500*/  IMAD.MOV.U32 R228, RZ, RZ, R10 ;  /* 0x000000ffffe47224 */ /* 0x000fe200078e000a */
[----:B------:R0:W5:Y:S01]  /*4510*/  LDL.LU R18, [R1+0x2c8] ;  /* 0x0002c80001127983 */ /* 0x0001620000300800 */
[----:B------:R-:W-:Y:S02]  /*4520*/  IMAD.MOV.U32 R229, RZ, RZ, R9 ;  /* 0x000000ffffe57224 */ /* 0x000fe400078e0009 */
[----:B------:R-:W-:Y:S01]  /*4530*/  IMAD.MOV.U32 R231, RZ, RZ, R7 ;  /* 0x000000ffffe77224 */ /* 0x000fe200078e0007 */
[----:B------:R0:W5:Y:S01]  /*4540*/  LDL.LU R17, [R1+0x2c4] ;  /* 0x0002c40001117983 */ /* 0x0001620000300800 */
[----:B------:R-:W-:-:S02]  /*4550*/  IMAD.MOV.U32 R232, RZ, RZ, R6 ;  /* 0x000000ffffe87224 */ /* 0x000fc400078e0006 */
[----:B------:R-:W-:Y:S01]  /*4560*/  IMAD.MOV.U32 R234, RZ, RZ, R4 ;  /* 0x000000ffffea7224 */ /* 0x000fe200078e0004 */
[----:B------:R0:W5:Y:S01]  /*4570*/  LDL.LU R16, [R1+0x2c0] ;  /* 0x0002c00001107983 */ /* 0x0001620000300800 */
[----:B------:R-:W-:-:S03]  /*4580*/  IMAD.MOV.U32 R235, RZ, RZ, R3 ;  /* 0x000000ffffeb7224 */ /* 0x000fc600078e0003 */
[----:B------:R0:W5:Y:S03]  /*4590*/  LDL.LU R2, [R1+0x2bc] ;  /* 0x0002bc0001027983 */ /* 0x0001660000300800 */
        /* <DEDUP_REMOVED lines=67> */
[----:B-1----:R0:W5:Y:S04]  /*49d0*/  LDL.LU R155, [R1+0x2b8] ;  /* 0x0002b800019b7983 */ /* 0x0021680000300800 */
[----:B------:R-:W2:Y:S04]  /*49e0*/  LDL.LU.64 R150, [R1+0x2b0] ;  /* 0x0002b00001967983 */ /* 0x000ea80000300a00 */
        /* <DEDUP_REMOVED lines=20> */
[----:B------:R-:W2:Y:S01]  /*4b30*/  LDL.LU.64 R108, [R1+0x208] ;  /* 0x00020800016c7983 */ /* 0x000ea20000300a00 */
[----:B------:R-:W-:Y:S01]  /*4b40*/  UIADD3 UR8, UR5, 0x406, URZ ;  /* 0x0000040605087890 */ /* 0x000fe2000fffe03f */
[----:B------:R-:W-:Y:S01]  /*4b50*/  UMOV UR9, 0x40000040 ;  /* 0x4000004000097882 */ /* 0x000fe20000000000 */
[----:B--2---:R-:W-:-:S07]  /*4b60*/  WARPGROUP.ARRIVE ;  /* 0x00000000000079c5 */ /* 0x004fce0000000000 */
[----:B------:R-:W-:Y:S03]  /*4b70*/  IGMMA.64x256x32.S8.S8 R24, gdesc[UR8], R24, gsb0 ;  /* 0x06600000081879f1 */ /* 0x000fe60008041018 */
[----:B------:R-:W-:Y:S02]  /*4b80*/  WARPGROUP.DEPBAR.LE gsb0, 0x0 ;  /* 0x00008000000079c5 */ /* 0x000fe40000010000 */
[----:B0-----:R-:W-:Y:S05]  /*4b90*/  @!P1 BRA `(.L_x_22) ;  /* 0x0000004000d49947 */ /* 0x001fea0003800000 */
[----:B------:R-:W-:Y:S01]  /*4ba0*/  UIADD3 UR6, UR39, 0x1, URZ ;  /* 0x0000000127067890 */ /* 0x000fe2000fffe03f */
[----:B-----5:R-:W-:Y:S01]  /*4bb0*/  R2UR UR5, R2 ;  /* 0x00000000020572ca */ /* 0x020fe200000e0000 */
[----:B------:R-:W-:Y:S02]  /*4bc0*/  UMOV UR12, UR39 ;  /* 0x00000027000c7c82 */ /* 0x000fe40008000000 */
[----:B------:R-:W-:-:S04]  /*4bd0*/  UISETP.NE.AND UP0, UPT, UR6, 0x3, UPT ;  /* 0x000000030600788c */ /* 0x000fc8000bf05270 */
[----:B------:R-:W-:Y:S02]  /*4be0*/  USEL UR7, URZ, 0x1, UP0 ;  /* 0x000000013f077887 */ /* 0x000fe40008000000 */
[----:B------:R-:W-:Y:S02]  /*4bf0*/  USEL UR6, UR6, URZ, UP0 ;  /* 0x0000003f06067287 */ /* 0x000fe40008000000 */
[----:B------:R-:W-:-:S12]  /*4c00*/  ULOP3.LUT UR7, UR38, UR7, URZ, 0x3c, !UPT ;  /* 0x0000000726077292 */ /* 0x000fd8000f8e3c3f */
.L_x_29:
[----:B------:R-:W-:Y:S05]  /*4c10*/  @!P0 BRA `(.L_x_23) ;  /* 0x0000000000048947 */ /* 0x000fea0003800000 */
[----:B------:R-:W-:Y:S01]  /*4c20*/  BPT.TRAP 0x1 ;  /* 0x000000040000795c */ /* 0x000fe20000300000 */
.L_x_23:
[----:B------:R-:W0:Y:S01]  /*4c30*/  S2UR UR9, SR_CgaCtaId ;  /* 0x00000000000979c3 */ /* 0x000e220000008800 */
[----:B------:R-:W-:Y:S01]  /*4c40*/  UMOV UR8, 0x400 ;  /* 0x0000040000087882 */ /* 0x000fe20000000000 */
[----:B------:R-:W-:Y:S01]  /*4c50*/  IMAD.U32 R3, RZ, RZ, UR7 ;  /* 0x00000007ff037e24 */ /* 0x000fe2000f8e00ff */
[----:B------:R-:W-:-:S04]  /*4c60*/  MOV R2, UR6 ;  /* 0x0000000600027c02 */ /* 0x000fc80008000f00 */
[----:B------:R-:W-:Y:S01]  /*4c70*/  SHF.L.U32 R3, R3, 0x1f, RZ ;  /* 0x0000001f03037819 */ /* 0x000fe200000006ff */
[----:B0-----:R-:W-:-:S06]  /*4c80*/  ULEA UR8, UR9, UR8, 0x18 ;  /* 0x0000000809087291 */ /* 0x001fcc000f8ec03f */
[----:B------:R-:W-:-:S05]  /*4c90*/  IMAD.U32 R0, RZ, RZ, UR8 ;  /* 0x00000008ff007e24 */ /* 0x000fca000f8e00ff */
[----:B------:R-:W-:-:S04]  /*4ca0*/  LEA R2, R2, R0, 0x3 ;  /* 0x0000000002027211 */ /* 0x000fc800078e18ff */
[----:B------:R0:W1:Y:S01]  /*4cb0*/  SYNCS.PHASECHK.TRANS64.TRYWAIT P1, [R2+URZ], R3 ;  /* 0x00000003020075a7 */ /* 0x000062000802017f */
[----:B------:R-:W-:Y:S05]  /*4cc0*/  @!P0 BRA `(.L_x_24) ;  /* 0x0000000000048947 */ /* 0x000fea0003800000 */
[----:B------:R-:W-:Y:S01]  /*4cd0*/  BPT.TRAP 0x1 ;  /* 0x000000040000795c */ /* 0x000fe20000300000 */
.L_x_24:
[----:B-1----:R-:W-:Y:S05]  /*4ce0*/  @P1 BRA `(.L_x_25) ;  /* 0x0000000000081947 */ /* 0x002fea0003800000 */
[----:B------:R-:W1:Y:S02]  /*4cf0*/  SYNCS.PHASECHK.TRANS64.TRYWAIT P1, [R2+URZ], R3 ;  /* 0x00000003020075a7 */ /* 0x000e64000802017f */
[----:B-1----:R-:W-:Y:S05]  /*4d00*/  @!P1 BRA `(.L_x_26) ;  /* 0x0000013800389947 */ /* 0x002fea0003800000 */
.L_x_25:
        /* <DEDUP_REMOVED lines=64> */
[----:B--2---:R-:W2:Y:S04]  /*5110*/  LDL.LU.64 R24, [R1] ;  /* 0x0000000001187983 */ /* 0x004ea80000300a00 */
        /* <DEDUP_REMOVED lines=63> */
[----:B------:R-:W-:-:S02]  /*5510*/  ULEA UR13, UR6, UR45, 0xb ;  /* 0x0000002d060d7291 */ /* 0x000fc4000f8e583f */
[----:B------:R-:W-:Y:S01]  /*5520*/  ULEA UR14, UR6, UR4, 0xb ;  /* 0x00000004060e7291 */ /* 0x000fe2000f8e583f */
[----:B------:R-:W-:Y:S01]  /*5530*/  STL [R1+0x2cc], R19 ;  /* 0x0002cc1301007387 */ /* 0x000fe20000100800 */
[----:B------:R-:W-:Y:S01]  /*5540*/  UMOV UR9, 0x40000040 ;  /* 0x4000004000097882 */ /* 0x000fe20000000000 */
[----:B------:R-:W-:Y:S02]  /*5550*/  UMOV UR11, 0x40000040 ;  /* 0x40000040000b7882 */ /* 0x000fe40000000000 */
[----:B------:R-:W-:Y:S01]  /*5560*/  UMOV UR8, UR13 ;  /* 0x0000000d00087c82 */ /* 0x000fe20008000000 */
[----:B------:R-:W-:Y:S01]  /*5570*/  STL [R1+0x2c8], R18 ;  /* 0x0002c81201007387 */ /* 0x000fe20000100800 */
[----:B------:R-:W-:-:S03]  /*5580*/  UMOV UR10, UR14 ;  /* 0x0000000e000a7c82 */ /* 0x000fc60008000000 */
[----:B------:R-:W-:Y:S04]  /*5590*/  STL [R1+0x2c4], R17 ;  /* 0x0002c41101007387 */ /* 0x000fe80000100800 */
[----:B------:R-:W-:Y:S04]  /*55a0*/  STL [R1+0x2c0], R16 ;  /* 0x0002c01001007387 */ /* 0x000fe80000100800 */
[----:B------:R3:W-:Y:S01]  /*55b0*/  STL [R1+0x2bc], R0 ;  /* 0x0002bc0001007387 */ /* 0x0007e20000100800 */
[----:B--2---:R-:W-:-:S06]  /*55c0*/  WARPGROUP.ARRIVE ;  /* 0x00000000000079c5 */ /* 0x004fcc0000000000 */
[----:B------:R-:W-:Y:S03]  /*55d0*/  IGMMA.64x256x32.S8.S8 R24, gdesc[UR8], R24, gsb0 ;  /* 0x06600000081879f1 */ /* 0x000fe60008041018 */
[----:B------:R-:W-:Y:S02]  /*55e0*/  WARPGROUP.DEPBAR.LE gsb0, 0x0 ;  /* 0x00008000000079c5 */ /* 0x000fe40000010000 */
[----:B------:R-:W-:Y:S01]  /*55f0*/  STL.64 [R1], R24 ;  /* 0x0000001801007387 */ /* 0x000fe20000100a00 */
[----:B01----:R-:W-:Y:S01]  /*5600*/  MOV R2, R150 ;  /* 0x0000009600027202 */ /* 0x003fe20000000f00 */
[----:B---3--:R-:W-:Y:S01]  /*5610*/  IMAD.MOV.U32 R0, RZ, RZ, R151 ;  /* 0x000000ffff007224 */ /* 0x008fe200078e0097 */
        /* <DEDUP_REMOVED lines=41> */
[----:B------:R-:W2:Y:S01]  /*58b0*/  LDL.LU.64 R150, [R1+0x780] ;  /* 0x0007800001967983 */ /* 0x000ea20000300a00 */
        /* <DEDUP_REMOVED lines=92> */
[----:B------:R-:W-:-:S02]  /*5e80*/  IMAD.MOV.U32 R231, RZ, RZ, R50 ;  /* 0x000000ffffe77224 */ /* 0x000fc400078e0032 */
[----:B------:R-:W-:Y:S01]  /*5e90*/  IMAD.MOV.U32 R232, RZ, RZ, R49 ;  /* 0x000000ffffe87224 */ /* 0x000fe200078e0031 */
[----:B------:R-:W2:Y:S01]  /*5ea0*/  LDL.LU.64 R102, [R1+0x6c0] ;  /* 0x0006c00001667983 */ /* 0x000ea20000300a00 */
[----:B------:R-:W-:Y:S02]  /*5eb0*/  IMAD.MOV.U32 R235, RZ, RZ, R46 ;  /* 0x000000ffffeb7224 */ /* 0x000fe400078e002e */
[----:B------:R-:W-:Y:S01]  /*5ec0*/  IMAD.MOV.U32 R234, RZ, RZ, R47 ;  /* 0x000000ffffea7224 */ /* 0x000fe200078e002f */
        /* <DEDUP_REMOVED lines=28> */
[----:B0-----:R-:W2:Y:S04]  /*6090*/  LDL.LU.64 R44, [R1+0x5d8] ;  /* 0x0005d800012c7983 */ /* 0x001ea80000300a00 */
        /* <DEDUP_REMOVED lines=11> */
[----:B------:R-:W-:-:S02]  /*6150*/  UMOV UR9, 0x40000040 ;  /* 0x4000004000097882 */ /* 0x000fc40000000000 */
[----:B------:R-:W-:Y:S01]  /*6160*/  STL [R1+0x580], R155 ;  /* 0x0005809b01007387 */ /* 0x000fe20000100800 */
[----:B--2---:R-:W-:-:S06]  /*6170*/  WARPGROUP.ARRIVE ;  /* 0x00000000000079c5 */ /* 0x004fcc0000000000 */
        /* <DEDUP_REMOVED lines=91> */
[----:B------:R-:W-:Y:S01]  /*6730*/  IMAD.MOV.U32 R235, RZ, RZ, R0 ;  /* 0x000000ffffeb7224 */ /* 0x000fe200078e0000 */
[----:B------:R-:W-:Y:S02]  /*6740*/  UIADD3 UR8, UR13, 0x2, URZ ;  /* 0x000000020d087890 */ /* 0x000fe4000fffe03f */
[----:B------:R-:W-:Y:S01]  /*6750*/  UIADD3 UR10, UR14, 0x2, URZ ;  /* 0x000000020e0a7890 */ /* 0x000fe2000fffe03f */
[----:B------:R-:W-:Y:S01]  /*6760*/  UMOV UR9, 0x40000040 ;  /* 0x4000004000097882 */ /* 0x000fe20000000000 */
[----:B------:R-:W-:Y:S01]  /*6770*/  UMOV UR11, 0x40000040 ;  /* 0x40000040000b7882 */ /* 0x000fe20000000000 */
        /* <DEDUP_REMOVED lines=236> */
[----:B------:R-:W-:Y:S01]  /*7640*/  STL.64 [R1+0x30], R36 ;  /* 0x0000302401007387 */ /* 0x000fe20000100a00 */
[----:B------:R-:W-:-:S03]  /*7650*/  IMAD.MOV.U32 R3, RZ, RZ, R150 ;  /* 0x000000ffff037224 */ /* 0x000fc600078e0096 */
[----:B------:R-:W-:Y:S01]  /*7660*/  STL.64 [R1+0x38], R38 ;  /* 0x0000382601007387 */ /* 0x000fe20000100a00 */
[----:B------:R-:W-:-:S03]  /*7670*/  MOV R2, R151 ;  /* 0x0000009700027202 */ /* 0x000fc60000000f00 */
[----:B------:R-:W-:Y:S01]  /*7680*/  STL.64 [R1+0x40], R40 ;  /* 0x0000402801007387 */ /* 0x000fe20000100a00 */
[----:B------:R-:W-:Y:S01]  /*7690*/  MOV R5, R148 ;  /* 0x0000009400057202 */ /* 0x000fe20000000f00 */
[----:B------:R-:W-:Y:S02]  /*76a0*/  IMAD.MOV.U32 R4, RZ, RZ, R149 ;  /* 0x000000ffff047224 */ /* 0x000fe400078e0095 */
[----:B------:R-:W-:Y:S01]  /*76b0*/  STL.64 [R1+0x48], R42 ;  /* 0x0000482a01007387 */ /* 0x000fe20000100a00 */
[----:B------:R-:W-:-:S03]  /*76c0*/  IMAD.MOV.U32 R7, RZ, RZ, R146 ;  /* 0x000000ffff077224 */ /* 0x000fc600078e0092 */
[----:B------:R0:W-:Y:S01]  /*76d0*/  STL.64 [R1+0x50], R44 ;  /* 0x0000502c01007387 */ /* 0x0001e20000100a00 */
[----:B------:R-:W-:Y:S01]  /*76e0*/  IMAD.MOV.U32 R6, RZ, RZ, R147 ;  /* 0x000000ffff067224 */ /* 0x000fe200078e0093 */
[----:B------:R-:W-:Y:S02]  /*76f0*/  MOV R8, R145 ;  /* 0x0000009100087202 */ /* 0x000fe40000000f00 */
[----:B------:R-:W3:Y:S01]  /*7700*/  LDL.LU.64 R150, [R1+0x4c8] ;  /* 0x0004c80001967983 */ /* 0x000ee20000300a00 */
[----:B------:R-:W-:Y:S01]  /*7710*/  IMAD.MOV.U32 R9, RZ, RZ, R144 ;  /* 0x000000ffff097224 */ /* 0x000fe200078e0090 */
[----:B------:R-:W-:Y:S02]  /*7720*/  MOV R11, R142 ;  /* 0x0000008e000b7202 */ /* 0x000fe40000000f00 */
[----:B------:R-:W3:Y:S01]  /*7730*/  LDL.LU.64 R148, [R1+0x4c0] ;  /* 0x0004c00001947983 */ /* 0x000ee20000300a00 */
[----:B------:R-:W-:-:S03]  /*7740*/  IMAD.MOV.U32 R10, RZ, RZ, R143 ;  /* 0x000000ffff0a7224 */ /* 0x000fc600078e008f */
[----:B------:R-:W3:Y:S01]  /*7750*/  LDL.LU.64 R146, [R1+0x4b8] ;  /* 0x0004b80001927983 */ /* 0x000ee20000300a00 */
[----:B------:R-:W-:Y:S01]  /*7760*/  IMAD.MOV.U32 R13, RZ, RZ, R140 ;  /* 0x000000ffff0d7224 */ /* 0x000fe200078e008c */
[----:B------:R-:W-:Y:S01]  /*7770*/  MOV R14, R139 ;  /* 0x0000008b000e7202 */ /* 0x000fe20000000f00 */
[----:B------:R-:W-:Y:S01]  /*7780*/  IMAD.MOV.U32 R12, RZ, RZ, R141 ;  /* 0x000000ffff0c7224 */ /* 0x000fe200078e008d */
        /* <DEDUP_REMOVED lines=249> */
[----:B------:R0:W5:Y:S04]  /*8720*/  LDL.LU R19, [R1+0x2cc] ;  /* 0x0002cc0001137983 */ /* 0x0001680000300800 */
[----:B------:R0:W5:Y:S04]  /*8730*/  LDL.LU R18, [R1+0x2c8] ;  /* 0x0002c80001127983 */ /* 0x0001680000300800 */
[----:B------:R0:W5:Y:S04]  /*8740*/  LDL.LU R17, [R1+0x2c4] ;  /* 0x0002c40001117983 */ /* 0x0001680000300800 */
[----:B------:R0:W5:Y:S04]  /*8750*/  LDL.LU R16, [R1+0x2c0] ;  /* 0x0002c00001107983 */ /* 0x0001680000300800 */
[----:B------:R0:W5:Y:S01]  /*8760*/  LDL.LU R0, [R1+0x2bc] ;  /* 0x0002bc0001007983 */ /* 0x0001620000300800 */
        /* <DEDUP_REMOVED lines=96> */
[----:B------:R-:W-:Y:S01]  /*8d70*/  BPT.TRAP 0x1 ;  /* 0x000000040000795c */ /* 0x000fe20000300000 */
.L_x_27:
[----:B-----5:R-:W-:Y:S01]  /*8d80*/  ISETP.NE.AND P1, PT, R19, RZ, PT ;  /* 0x000000ff1300720c */ /* 0x020fe20003f25270 */
[----:B------:R-:W-:Y:S01]  /*8d90*/  IMAD.U32 R2, RZ, RZ, UR12 ;  /* 0x0000000cff027e24 */ /* 0x000fe2000f8e00ff */
[----:B------:R-:W-:-:S11]  /*8da0*/  UISETP.GT.U32.AND UP0, UPT, UR40, 0x1, UPT ;  /* 0x000000012800788c */ /* 0x000fd6000bf04070 */
[----:B------:R-:W-:-:S05]  /*8db0*/  @P1 LEA R2, R2, R0, 0x3 ;  /* 0x0000000002021211 */ /* 0x000fca00078e18ff */
[----:B------:R-:W-:-:S05]  /*8dc0*/  @P1 VIADD R2, R2, 0x18 ;  /* 0x0000001802021836 */ /* 0x000fca0000000000 */
[----:B------:R-:W-:-:S04]  /*8dd0*/  @P1 PRMT R2, R155, 0x654, R2 ;  /* 0x000006549b021816 */ /* 0x000fc80000000002 */
[----:B------:R0:W-:Y:S01]  /*8de0*/  @P1 SYNCS.ARRIVE.TRANS64.RED.A1T0 RZ, [R2+URZ], RZ ;  /* 0x000000ff02ff19a7 */ /* 0x0001e2000810043f */
[----:B------:R-:W-:-:S13]  /*8df0*/  PLOP3.LUT P1, PT, PT, PT, UP0, 0x80, 0x0 ;  /* 0x000000000000781c */ /* 0x000fda0003f2f008 */
[----:B0-----:R-:W-:Y:S05]  /*8e00*/  @P1 BRA `(.L_x_28) ;  /* 0x0000000000041947 */ /* 0x001fea0003800000 */
[----:B------:R-:W-:Y:S01]  /*8e10*/  BPT.TRAP 0x1 ;  /* 0x000000040000795c */ /* 0x000fe20000300000 */
.L_x_28:
[----:B------:R-:W-:Y:S02]  /*8e20*/  UISETP.GT.AND UP2, UPT, UR5, 0x1, UPT ;  /* 0x000000010500788c */ /* 0x000fe4000bf44270 */
[----:B------:R-:W-:Y:S02]  /*8e30*/  UIADD3 UR6, UR6, 0x1, URZ ;  /* 0x0000000106067890 */ /* 0x000fe4000fffe03f */
[----:B------:R-:W-:Y:S02]  /*8e40*/  UIADD3 UR12, UR12, 0x1, URZ ;  /* 0x000000010c0c7890 */ /* 0x000fe4000fffe03f */
[----:B------:R-:W-:Y:S01]  /*8e50*/  PLOP3.LUT P1, PT, PT, PT, UP2, 0x80, 0x0 ;  /* 0x000000000000781c */ /* 0x000fe20003f2f028 */
[----:B------:R-:W-:Y:S02]  /*8e60*/  UISETP.NE.AND UP0, UPT, UR6, 0x3, UPT ;  /* 0x000000030600788c */ /* 0x000fe4000bf05270 */
[----:B------:R-:W-:Y:S02]  /*8e70*/  UIADD3 UR8, UR5, -0x1, URZ ;  /* 0xffffffff05087890 */ /* 0x000fe4000fffe03f */
[----:B------:R-:W-:-:S02]  /*8e80*/  USEL UR5, URZ, 0x1, UP0 ;  /* 0x000000013f057887 */ /* 0x000fc40008000000 */
[----:B------:R-:W-:Y:S02]  /*8e90*/  UISETP.NE.AND UP1, UPT, UR12, 0x3, UPT ;  /* 0x000000030c00788c */ /* 0x000fe4000bf25270 */
[----:B------:R-:W-:Y:S02]  /*8ea0*/  ULOP3.LUT UR7, UR7, UR5, URZ, 0x3c, !UPT ;  /* 0x0000000507077292 */ /* 0x000fe4000f8e3c3f */
[----:B------:R-:W-:Y:S02]  /*8eb0*/  USEL UR6, UR6, URZ, UP0 ;  /* 0x0000003f06067287 */ /* 0x000fe40008000000 */
[----:B------:R-:W-:Y:S01]  /*8ec0*/  USEL UR12, UR12, URZ, UP1 ;  /* 0x0000003f0c0c7287 */ /* 0x000fe20008800000 */
[----:B------:R-:W-:Y:S01]  /*8ed0*/  UMOV UR5, UR8 ;  /* 0x0000000800057c82 */ /* 0x000fe20008000000 */
[----:B------:R-:W-:Y:S10]  /*8ee0*/  @P1 BRA `(.L_x_29) ;  /* 0xffffffbc00481947 */ /* 0x000ff4000383ffff */
.L_x_22:
[----:B-----5:R-:W0:Y:S02]  /*8ef0*/  LDC R2, c[0x0][0x28c] ;  /* 0x0000a300ff027b82 */ /* 0x020e240000000800 */
[----:B0-----:R-:W-:-:S13]  /*8f00*/  ISETP.GE.AND P1, PT, R2, 0x1, PT ;  /* 0x000000010200780c */ /* 0x001fda0003f26270 */
[----:B------:R-:W-:Y:S05]  /*8f10*/  @!P1 BRA `(.L_x_30) ;  /* 0x0000000000549947 */ /* 0x000fea0003800000 */
[----:B------:R-:W-:Y:S05]  /*8f20*/  @!P0 BRA `(.L_x_31) ;  /* 0x0000000000048947 */ /* 0x000fea0003800000 */
[----:B------:R-:W-:Y:S01]  /*8f30*/  BPT.TRAP 0x1 ;  /* 0x000000040000795c */ /* 0x000fe20000300000 */
.L_x_31:
[----:B------:R-:W-:Y:S01]  /*8f40*/  ISETP.NE.AND P0, PT, R19, RZ, PT ;  /* 0x000000ff1300720c */ /* 0x000fe20003f05270 */
[----:B------:R-:W-:-:S12]  /*8f50*/  BSSY B0, `(.L_x_32) ;  /* 0x000000d000007945 */ /* 0x000fd80003800000 */
[----:B------:R-:W-:Y:S05]  /*8f60*/  @!P0 BRA `(.L_x_33) ;  /* 0x00000000002c8947 */ /* 0x000fea0003800000 */
[----:B------:R-:W-:-:S04]  /*8f70*/  UISETP.LT.AND UP0, UPT, UR44, 0x1, UPT ;  /* 0x000000012c00788c */ /* 0x000fc8000bf01270 */
[----:B------:R-:W-:-:S04]  /*8f80*/  USEL UR6, UR44, 0x1, UP0 ;  /* 0x000000012c067887 */ /* 0x000fc80008000000 */
[----:B------:R-:W-:-:S04]  /*8f90*/  UIADD3 UR6, UR39, UR44, -UR6 ;  /* 0x0000002c27067290 */ /* 0x000fc8000fffe806 */
[----:B------:R-:W-:-:S04]  /*8fa0*/  UIMAD.WIDE.U32 UR4, UR6, -0x55555555, URZ ;  /* 0xaaaaaaab060478a5 */ /* 0x000fc8000f8e003f */
[----:B------:R-:W-:-:S04]  /*8fb0*/  USHF.R.U32.HI UR4, URZ, 0x1, UR5 ;  /* 0x000000013f047899 */ /* 0x000fc80008011605 */
[----:B------:R-:W-:-:S06]  /*8fc0*/  UIMAD UR6, UR4, -0x3, UR6 ;  /* 0xfffffffd040678a4 */ /* 0x000fcc000f8e0206 */
[----:B------:R-:W-:-:S05]  /*8fd0*/  MOV R2, UR6 ;  /* 0x0000000600027c02 */ /* 0x000fca0008000f00 */
[----:B------:R-:W-:-:S05]  /*8fe0*/  IMAD R0, R2, 0x8, R0 ;  /* 0x0000000802007824 */ /* 0x000fca00078e0200 */
[----:B------:R-:W-:-:S04]  /*8ff0*/  IADD3 R0, R0, 0x18, RZ ;  /* 0x0000001800007810 */ /* 0x000fc80007ffe0ff */
[----:B------:R-:W-:-:S04]  /*9000*/  PRMT R0, R155, 0x654, R0 ;  /* 0x000006549b007816 */ /* 0x000fc80000000000 */
[----:B------:R0:W-:Y:S03]  /*9010*/  SYNCS.ARRIVE.TRANS64.RED.A1T0 RZ, [R0+URZ], RZ ;  /* 0x000000ff00ff79a7 */ /* 0x0001e6000810043f */
.L_x_33:
[----:B------:R-:W-:Y:S05]  /*9020*/  BSYNC B0 ;  /* 0x0000000000007941 */ /* 0x000fea0003800000 */
.L_x_32:
[----:B------:R-:W-:-:S06]  /*9030*/  UISETP.GT.U32.AND UP0, UPT, UR40, 0x1, UPT ;  /* 0x000000012800788c */ /* 0x000fcc000bf04070 */
[----:B------:R-:W-:-:S13]  /*9040*/  PLOP3.LUT P0, PT, PT, PT, UP0, 0x80, 0x0 ;  /* 0x000000000000781c */ /* 0x000fda0003f0f008 */
[----:B------:R-:W-:Y:S05]  /*9050*/  @P0 BRA `(.L_x_30) ;  /* 0x0000000000040947 */ /* 0x000fea0003800000 */
[----:B------:R-:W-:Y:S01]  /*9060*/  BPT.TRAP 0x1 ;  /* 0x000000040000795c */ /* 0x000fe20000300000 */
.L_x_30:
[----:B------:R-:W1:Y:S01]  /*9070*/  S2R R6, SR_TID.X ;  /* 0x0000000000067919 */ /* 0x000e620000002100 */
[----:B------:R-:W-:Y:S01]  /*9080*/  IMAD.MOV.U32 R13, RZ, RZ, 0x6540 ;  /* 0x00006540ff0d7424 */ /* 0x000fe200078e00ff */
[----:B------:R-:W-:Y:S02]  /*9090*/  UIMAD.WIDE UR8, UR41, 0x100, URZ ;  /* 0x00000100290878a5 */ /* 0x000fe4000f8e023f */
[----:B------:R-:W-:Y:S01]  /*90a0*/  USHF.R.S32.HI UR10, URZ, 0x1f, UR43 ;  /* 0x0000001f3f0a7899 */ /* 0x000fe2000801142b */
[----:B------:R-:W-:Y:S01]  /*90b0*/  ULDC.64 UR6, c[0x0][0x5d0] ;  /* 0x0001740000067ab9 */ /* 0x000fe20000000a00 */
[----:B------:R-:W-:Y:S02]  /*90c0*/  USHF.L.U32 UR41, UR41, 0x8, URZ ;  /* 0x0000000829297899 */ /* 0x000fe4000800063f */
[----:B------:R-:W-:Y:S02]  /*90d0*/  UIMAD UR4, UR10, UR6, URZ ;  /* 0x000000060a0472a4 */ /* 0x000fe4000f8e023f */
[----:B------:R-:W-:-:S02]  /*90e0*/  UIADD3 UR39, UR44, UR39, URZ ;  /* 0x000000272c277290 */ /* 0x000fc4000fffe03f */
[----:B------:R-:W-:Y:S02]  /*90f0*/  UIMAD UR4, UR43, UR7, UR4 ;  /* 0x000000072b0472a4 */ /* 0x000fe4000f8e0204 */
[----:B------:R-:W-:Y:S02]  /*9100*/  UISETP.GT.U32.AND UP1, UPT, UR39, 0x2, UPT ;  /* 0x000000022700788c */ /* 0x000fe4000bf24070 */
[----:B------:R-:W-:Y:S02]  /*9110*/  UISETP.GE.U32.AND UP2, UPT, UR44, 0x3, UPT ;  /* 0x000000032c00788c */ /* 0x000fe4000bf46070 */
[----:B------:R-:W-:Y:S01]  /*9120*/  UISETP.LT.U32.AND UP1, UPT, UR44, 0x3, UP1 ;  /* 0x000000032c00788c */ /* 0x000fe20008f21070 */
[--C-:B-1----:R-:W-:Y:S02]  /*9130*/  SHF.R.U32.HI R2, RZ, 0x7, R6.reuse ;  /* 0x00000007ff027819 */ /* 0x102fe40000011606 */
[----:B------:R-:W-:Y:S02]  /*9140*/  SHF.R.U32.HI R3, RZ, 0x2, R6 ;  /* 0x00000002ff037819 */ /* 0x000fe40000011606 */
[----:B------:R-:W-:-:S02]  /*9150*/  LOP3.LUT R2, R2, 0x1, RZ, 0xc0, !PT ;  /* 0x0000000102027812 */ /* 0x000fc400078ec0ff */
[C---:B------:R-:W-:Y:S02]  /*9160*/  SHF.L.U32 R12, R6.reuse, 0x1, RZ ;  /* 0x00000001060c7819 */ /* 0x040fe400000006ff */
[----:B------:R-:W-:Y:S01]  /*9170*/  LOP3.LUT R4, R6, 0x60, RZ, 0xc0, !PT ;  /* 0x0000006006047812 */ /* 0x000fe200078ec0ff */
[----:B------:R-:W-:Y:S01]  /*9180*/  IMAD.SHL.U32 R160, R2, 0x40, RZ ;  /* 0x0000004002a07824 */ /* 0x000fe200078e00ff */
[----:B------:R-:W-:Y:S02]  /*9190*/  LOP3.LUT R3, R3, 0x7, RZ, 0xc0, !PT ;  /* 0x0000000703037812 */ /* 0x000fe400078ec0ff */
[----:B------:R-:W-:Y:S02]  /*91a0*/  LOP3.LUT R12, R12, 0x6, RZ, 0xc0, !PT ;  /* 0x000000060c0c7812 */ /* 0x000fe400078ec0ff */
[----:B------:R-:W-:Y:S02]  /*91b0*/  SHF.R.U32.HI R4, RZ, 0x1, R4 ;  /* 0x00000001ff047819 */ /* 0x000fe40000011604 */
[----:B------:R-:W-:-:S02]  /*91c0*/  LOP3.LUT R160, R160, 0x40, R3, 0xe2, !PT ;  /* 0x00000040a0a07812 */ /* 0x000fc400078ee203 */
[----:B------:R-:W-:Y:S01]  /*91d0*/  PRMT R12, R12, R13, UR42 ;  /* 0x0000002a0c0c7e16 */ /* 0x000fe2000800000d */
[----:B------:R-:W-:Y:S01]  /*91e0*/  USHF.L.U32 UR42, UR42, 0x8, URZ ;  /* 0x000000082a2a7899 */ /* 0x000fe2000800063f */
[----:B0-----:R-:W-:Y:S01]  /*91f0*/  IADD3 R0, RZ, -R4, -R3 ;  /* 0x80000004ff007210 */ /* 0x001fe20007ffe803 */
[----:B------:R-:W-:Y:S01]  /*9200*/  IMAD.MOV.U32 R3, RZ, RZ, -0x2 ;  /* 0xfffffffeff037424 */ /* 0x000fe200078e00ff */
[----:B------:R-:W-:Y:S02]  /*9210*/  LOP3.LUT R160, R160, UR8, R4, 0xfe, !PT ;  /* 0x00000008a0a07c12 */ /* 0x000fe4000f8efe04 */
[----:B------:R-:W-:Y:S01]  /*9220*/  SHF.R.S32.HI R13, RZ, 0x1f, R12 ;  /* 0x0000001fff0d7819 */ /* 0x000fe2000001140c */
[----:B------:R-:W-:Y:S01]  /*9230*/  IMAD R0, R2, -0x40, R0 ;  /* 0xffffffc002007824 */ /* 0x000fe200078e0200 */
[----:B------:R-:W-:Y:S01]  /*9240*/  MOV R4, UR6 ;  /* 0x0000000600047c02 */ /* 0x000fe20008000f00 */
[----:B------:R-:W-:Y:S02]  /*9250*/  ULDC UR6, c[0x0][0x284] ;  /* 0x0000a10000067ab9 */ /* 0x000fe40000000800 */
[----:B------:R-:W-:-:S02]  /*9260*/  MOV R154, UR6 ;  /* 0x00000006009a7c02 */ /* 0x000fc40008000f00 */
[----:B------:R-:W-:Y:S02]  /*9270*/  IMAD.WIDE.U32 R4, R4, UR43, R12 ;  /* 0x0000002b04047c25 */ /* 0x000fe4000f8e000c */
[----:B------:R-:W-:Y:S02]  /*9280*/  IADD3 R154, R154, -UR41, R0 ;  /* 0x800000299a9a7c10 */ /* 0x000fe4000fffe000 */
[----:B------:R-:W-:Y:S01]  /*9290*/  VIADD R5, R5, UR4 ;  /* 0x0000000405057c36 */ /* 0x000fe20008000000 */
[----:B------:R-:W-:Y:S01]  /*92a0*/  ULDC UR4, c[0x0][0x288] ;  /* 0x0000a20000047ab9 */ /* 0x000fe20000000800 */
[----:B------:R-:W-:Y:S01]  /*92b0*/  LOP3.LUT R0, R6, 0x3, RZ, 0xc0, !PT ;  /* 0x0000000306007812 */ /* 0x000fe200078ec0ff */
[----:B------:R-:W-:-:S04]  /*92c0*/  UISETP.GE.AND UP0, UPT, UR42, UR4, UPT ;  /* 0x000000042a00728c */ /* 0x000fc8000bf06270 */
[----:B------:R-:W-:Y:S01]  /*92d0*/  UISETP.GE.OR UP0, UPT, UR41, UR6, UP0 ;  /* 0x000000062900728c */ /* 0x000fe20008706670 */
[----:B------:R-:W-:Y:S01]  /*92e0*/  IMAD R0, R0, R3, UR4 ;  /* 0x0000000400007e24 */ /* 0x000fe2000f8e0203 */
[----:B------:R-:W-:Y:S02]  /*92f0*/  UIMAD.WIDE.U32 UR4, UR39, -0x55555555, URZ ;  /* 0xaaaaaaab270478a5 */ /* 0x000fe4000f8e003f */
[----:B------:R-:W-:Y:S02]  /*9300*/  USEL UR6, URZ, 0x1, !UP1 ;  /* 0x000000013f067887 */ /* 0x000fe4000c800000 */
[----:B------:R-:W-:Y:S01]  /*9310*/  PLOP3.LUT P0, PT, PT, PT, UP0, 0x80, 0x0 ;  /* 0x000000000000781c */ /* 0x000fe20003f0f008 */
[----:B------:R-:W-:Y:S01]  /*9320*/  USHF.R.U32.HI UR4, URZ, 0x1, UR5 ;  /* 0x000000013f047899 */ /* 0x000fe20008011605 */
[----:B------:R-:W-:Y:S01]  /*9330*/  IADD3 R0, R0, -UR42, RZ ;  /* 0x8000002a00007c10 */ /* 0x000fe2000fffe0ff */
[----:B------:R-:W-:Y:S02]  /*9340*/  ULOP3.LUT UR38, UR38, UR6, URZ, 0x3c, !UPT ;  /* 0x0000000626267292 */ /* 0x000fe4000f8e3c3f */
[----:B------:R-:W-:-:S02]  /*9350*/  UIMAD UR39, UR4, -0x3, UR39 ;  /* 0xfffffffd042778a4 */ /* 0x000fc4000f8e0227 */
[----:B------:R-:W-:Y:S01]  /*9360*/  @UP2 ULOP3.LUT UR38, UR38, 0x1, UR4, 0x78, !UPT ;  /* 0x0000000126262892 */ /* 0x000fe2000f8e7804 */
[----:B------:R-:W-:-:S05]  /*9370*/  UMOV UR41, 0xffffffff ;  /* 0xffffffff00297882 */ /* 0x000fca0000000000 */
[----:B------:R-:W-:Y:S06]  /*9380*/  @P0 BRA `(.L_x_34) ;  /* 0x000000d000f80947 */ /* 0x000fec0003800000 */
[----:B------:R-:W0:Y:S01]  /*9390*/  LDC.64 R2, c[0x0][0x5c8] ;  /* 0x00017200ff027b82 */ /* 0x000e220000000a00 */
[----:B------:R-:W-:Y:S01]  /*93a0*/  ULDC.64 UR4, c[0x0][0x5c0] ;  /* 0x0001700000047ab9 */ /* 0x000fe20000000a00 */
[----:B------:R-:W-:Y:S01]  /*93b0*/  BSSY B0, `(.L_x_34) ;  /* 0x0000d3b000007945 */ /* 0x000fe20003800000 */
[C---:B0-----:R-:W-:Y:S01]  /*93c0*/  IMAD R6, R2.reuse, UR9, RZ ;  /* 0x0000000902067c24 */ /* 0x041fe2000f8e02ff */
[----:B------:R-:W-:Y:S01]  /*93d0*/  SHF.L.U32 R8, R2, 0x3, RZ ;  /* 0x0000000302087819 */ /* 0x000fe200000006ff */
[----:B------:R-:W-:Y:S01]  /*93e0*/  IMAD.WIDE.U32 R4, R160, R2, R4 ;  /* 0x00000002a0047225 */ /* 0x000fe200078e0004 */
[----:B------:R-:W-:-:S03]  /*93f0*/  SHF.L.U64.HI R9, R2, 0x3, R3 ;  /* 0x0000000302097819 */ /* 0x000fc60000010203 */
[----:B------:R-:W-:Y:S01]  /*9400*/  IMAD R6, R160, R3, R6 ;  /* 0x00000003a0067224 */ /* 0x000fe200078e0206 */
[----:B------:R-:W-:-:S03]  /*9410*/  IADD3 R4, P0, R4, UR4, RZ ;  /* 0x0000000404047c10 */ /* 0x000fc6000ff1e0ff */
[----:B------:R-:W-:Y:S01]  /*9420*/  IMAD.IADD R6, R5, 0x1, R6 ;  /* 0x0000000105067824 */ /* 0x000fe200078e0206 */
[----:B------:R-:W-:-:S04]  /*9430*/  IADD3 R10, P1, R8, R4, RZ ;  /* 0x00000004080a7210 */ /* 0x000fc80007f3e0ff */
[----:B------:R-:W-:Y:S02]  /*9440*/  IADD3.X R5, R6, UR5, RZ, P0, !PT ;  /* 0x0000000506057c10 */ /* 0x000fe400087fe4ff */
[----:B------:R-:W-:-:S03]  /*9450*/  LEA R6, P0, R2, R4, 0x7 ;  /* 0x0000000402067211 */ /* 0x000fc600078038ff */
[----:B------:R-:W-:Y:S01]  /*9460*/  IMAD.X R11, R9, 0x1, R5, P1 ;  /* 0x00000001090b7824 */ /* 0x000fe200008e0605 */
[----:B------:R-:W-:Y:S02]  /*9470*/  LEA.HI.X R7, R2, R5, R3, 0x7, P0 ;  /* 0x0000000502077211 */ /* 0x000fe400000f3c03 */
[----:B------:R-:W-:Y:S02]  /*9480*/  ISETP.NE.AND P0, PT, R18, RZ, PT ;  /* 0x000000ff1200720c */ /* 0x000fe40003f05270 */
[----:B------:R-:W-:-:S04]  /*9490*/  IADD3 R8, P2, R8, R6, RZ ;  /* 0x0000000608087210 */ /* 0x000fc80007f5e0ff */
[----:B------:R-:W-:-:S07]  /*94a0*/  IADD3.X R9, R9, R7, RZ, P2, !PT ;  /* 0x0000000709097210 */ /* 0x000fce00017fe4ff */
[----:B------:R-:W-:Y:S05]  /*94b0*/  @!P0 BRA `(.L_x_35) ;  /* 0x0000009800988947 */ /* 0x000fea0003800000 */
[----:B------:R-:W0:Y:S01]  /*94c0*/  LDC.64 R20, c[0x0][0x5b0] ;  /* 0x00016c00ff147b82 */ /* 0x000e220000000a00 */
[----:B------:R-:W-:Y:S01]  /*94d0*/  ULDC.64 UR6, c[0x0][0x5b8] ;  /* 0x00016e0000067ab9 */ /* 0x000fe20000000a00 */
[----:B------:R-:W-:Y:S01]  /*94e0*/  ISETP.GE.AND P1, PT, R154, 0x1, PT ;  /* 0x000000019a00780c */ /* 0x000fe20003f26270 */
[----:B------:R-:W-:Y:S02]  /*94f0*/  UIMAD UR4, UR10, UR6, URZ ;  /* 0x000000060a0472a4 */ /* 0x000fe4000f8e023f */
[----:B------:R-:W-:Y:S01]  /*9500*/  IMAD.U32 R156, RZ, RZ, UR6 ;  /* 0x00000006ff9c7e24 */ /* 0x000fe2000f8e00ff */
[----:B------:R-:W-:Y:S01]  /*9510*/  BSSY B1, `(.L_x_36) ;  /* 0x000000e000017945 */ /* 0x000fe20003800000 */
[----:B------:R-:W-:Y:S01]  /*9520*/  ISETP.LT.OR P2, PT, R0, 0x1, !P1 ;  /* 0x000000010000780c */ /* 0x000fe20004f41670 */
[----:B------:R-:W-:Y:S01]  /*9530*/  UIMAD UR4, UR43, UR7, UR4 ;  /* 0x000000072b0472a4 */ /* 0x000fe2000f8e0204 */
[----:B------:R-:W1:Y:S01]  /*9540*/  LDC.64 R22, c[0x0][0x5a8] ;  /* 0x00016a00ff167b82 */ /* 0x000e620000000a00 */
[----:B------:R-:W-:-:S04]  /*9550*/  IMAD.WIDE.U32 R156, R156, UR43, R12 ;  /* 0x0000002b9c9c7c25 */ /* 0x000fc8000f8e000c */
[----:B------:R-:W-:Y:S01]  /*9560*/  IMAD.MOV.U32 R152, RZ, RZ, R156 ;  /* 0x000000ffff987224 */ /* 0x000fe200078e009c */
[----:B------:R-:W-:Y:S01]  /*9570*/  IADD3 R153, R157, UR4, RZ ;  /* 0x000000049d997c10 */ /* 0x000fe2000fffe0ff */
[----:B0-----:R-:W-:Y:S02]  /*9580*/  IMAD R161, R20, UR9, RZ ;  /* 0x0000000914a17c24 */ /* 0x001fe4000f8e02ff */
[----:B------:R-:W-:-:S04]  /*9590*/  IMAD.WIDE.U32 R2, R160, R20, R152 ;  /* 0x00000014a0027225 */ /* 0x000fc800078e0098 */
[----:B------:R-:W-:Y:S01]  /*95a0*/  IMAD R161, R160, R21, R161 ;  /* 0x00000015a0a17224 */ /* 0x000fe200078e02a1 */
[----:B-1----:R-:W-:-:S04]  /*95b0*/  IADD3 R14, P0, R2, R22, RZ ;  /* 0x00000016020e7210 */ /* 0x002fc80007f1e0ff */
[----:B------:R-:W-:Y:S01]  /*95c0*/  IADD3.X R15, R23, R3, R161, P0, !PT ;  /* 0x00000003170f7210 */ /* 0x000fe200007fe4a1 */
[----:B------:R-:W-:Y:S08]  /*95d0*/  @P2 BRA `(.L_x_37) ;  /* 0x0000000000042947 */ /* 0x000ff00003800000 */
[----:B------:R0:W5:Y:S02]  /*95e0*/  LDG.E.U8 R16, desc[UR36][R14.64] ;  /* 0x000000240e107981 */ /* 0x000164000c1e1100 */
.L_x_37:
[----:B------:R-:W-:Y:S05]  /*95f0*/  BSYNC B1 ;  /* 0x0000000000017941 */ /* 0x000fea0003800000 */
.L_x_36:
[----:B------:R-:W2:Y:S01]  /*9600*/  LDL.LU R3, [R1] ;  /* 0x0000000001037983 */ /* 0x000ea20000300800 */
[----:B-----5:R-:W-:Y:S01]  /*9610*/  LOP3.LUT R2, R16, 0xffff, RZ, 0xc0, !PT ;  /* 0x0000ffff10027812 */ /* 0x020fe200078ec0ff */
[----:B------:R-:W-:Y:S01]  /*9620*/  BSSY B1, `(.L_x_38) ;  /* 0x000000a000017945 */ /* 0x000fe20003800000 */
[----:B------:R-:W-:Y:S02]  /*9630*/  ISETP.LT.OR P0, PT, R0, 0x2, !P1 ;  /* 0x000000020000780c */ /* 0x000fe40004f01670 */
[----:B------:R-:W-:-:S05]  /*9640*/  PRMT R2, R2, 0x8880, RZ ;  /* 0x0000888002027816 */ /* 0x000fca00000000ff */
[----:B------:R-:W-:-:S04]  /*9650*/  IMAD R2, R2, R18, RZ ;  /* 0x0000001202027224 */ /* 0x000fc800078e02ff */
[----:B--2---:R-:W-:-:S05]  /*9660*/  @!P2 IMAD R3, R3, R17, R2 ;  /* 0x000000110303a224 */ /* 0x004fca00078e0202 */
[----:B------:R1:W-:Y:S01]  /*9670*/  @!P2 STG.E.U8 desc[UR36][R4.64], R3 ;  /* 0x000000030400a986 */ /* 0x0003e2000c101124 */
[----:B------:R-:W-:Y:S05]  /*9680*/  @P0 BRA `(.L_x_39) ;  /* 0x00000000000c0947 */ /* 0x000fea0003800000 */
[----:B------:R-:W2:Y:S02]  /*9690*/  LDG.E.U8 R16, desc[UR36][R14.64+0x1] ;  /* 0x000001240e107981 */ /* 0x000ea4000c1e1100 */
[----:B--2---:R-:W-:-:S05]  /*96a0*/  PRMT R2, R16, 0x8880, RZ ;  /* 0x0000888010027816 */ /* 0x004fca00000000ff */
[----:B------:R-:W-:-:S07]  /*96b0*/  IMAD R2, R2, R18, RZ ;  /* 0x0000001202027224 */ /* 0x000fce00078e02ff */
.L_x_39:
[----:B------:R-:W-:Y:S05]  /*96c0*/  BSYNC B1 ;  /* 0x0000000000017941 */ /* 0x000fea0003800000 */
.L_x_38:
[----:B-1----:R-:W2:Y:S01]  /*96d0*/  LDL.LU R3, [R1+0x4] ;  /* 0x0000040001037983 */ /* 0x002ea20000300800 */
[C---:B------:R-:W-:Y:S01]  /*96e0*/  SHF.L.U64.HI R159, R20.reuse, 0x3, R21 ;  /* 0x00000003149f7819 */ /* 0x040fe20000010215 */
[----:B------:R-:W-:Y:S01]  /*96f0*/  BSSY B1, `(.L_x_40) ;  /* 0x000000e000017945 */ /* 0x000fe20003800000 */
[----:B------:R-:W-:-:S05]  /*9700*/  SHF.L.U32 R158, R20, 0x3, RZ ;  /* 0x00000003149e7819 */ /* 0x000fca00000006ff */
[----:B------:R-:W-:-:S04]  /*9710*/  IMAD.WIDE.U32 R12, R160, R20, R158 ;  /* 0x00000014a00c7225 */ /* 0x000fc800078e009e */
[----:B------:R-:W-:Y:S01]  /*9720*/  IMAD.IADD R161, R161, 0x1, R13 ;  /* 0x00000001a1a17824 */ /* 0x000fe200078e020d */
[----:B------:R-:W-:-:S04]  /*9730*/  IADD3 R12, P2, P3, R156, R22, R12 ;  /* 0x000000169c0c7210 */ /* 0x000fc80007b5e00c */
[----:B------:R-:W-:Y:S01]  /*9740*/  IADD3.X R13, R153, R23, R161, P2, P3 ;  /* 0x00000017990d7210 */ /* 0x000fe200017e64a1 */
[----:B--2---:R-:W-:-:S05]  /*9750*/  @!P0 IMAD R3, R3, R17, R2 ;  /* 0x0000001103038224 */ /* 0x004fca00078e0202 */
[----:B------:R1:W-:Y:S01]  /*9760*/  @!P0 STG.E.U8 desc[UR36][R4.64+0x1], R3 ;  /* 0x0000010304008986 */ /* 0x0003e2000c101124 */
[----:B------:R-:W-:-:S04]  /*9770*/  ISETP.GE.AND P0, PT, R154, 0x9, PT ;  /* 0x000000099a00780c */ /* 0x000fc80003f06270 */
[----:B------:R-:W-:-:S13]  /*9780*/  ISETP.LT.OR P4, PT, R0, 0x1, !P0 ;  /* 0x000000010000780c */ /* 0x000fda0004781670 */
[----:B-1----:R-:W-:Y:S05]  /*9790*/  @P4 BRA `(.L_x_41) ;  /* 0x00000000000c4947 */ /* 0x002fea0003800000 */
[----:B------:R-:W2:Y:S02]  /*97a0*/  LDG.E.U8 R16, desc[UR36][R12.64] ;  /* 0x000000240c107981 */ /* 0x000ea4000c1e1100 */
[----:B--2---:R-:W-:-:S05]  /*97b0*/  PRMT R2, R16, 0x8880, RZ ;  /* 0x0000888010027816 */ /* 0x004fca00000000ff */
[----:B------:R-:W-:-:S07]  /*97c0*/  IMAD R2, R2, R18, RZ ;  /* 0x0000001202027224 */ /* 0x000fce00078e02ff */
.L_x_41:
[----:B------:R-:W-:Y:S05]  /*97d0*/  BSYNC B1 ;  /* 0x0000000000017941 */ /* 0x000fea0003800000 */
.L_x_40:
[----:B------:R-:W2:Y:S01]  /*97e0*/  LDL.LU R3, [R1+0x8] ;  /* 0x0000080001037983 */ /* 0x000ea20000300800 */
[----:B------:R-:W-:Y:S01]  /*97f0*/  ISETP.LT.OR P2, PT, R0, 0x2, !P0 ;  /* 0x000000020000780c */ /* 0x000fe20004741670 */
[----:B------:R-:W-:Y:S01]  /*9800*/  BSSY B1, `(.L_x_42) ;  /* 0x0000007000017945 */ /* 0x000fe20003800000 */
[----:B--2---:R-:W-:-:S05]  /*9810*/  @!P4 IMAD R3, R3, R17, R2 ;  /* 0x000000110303c224 */ /* 0x004fca00078e0202 */
[----:B------:R1:W-:Y:S06]  /*9820*/  @!P4 STG.E.U8 desc[UR36][R10.64], R3 ;  /* 0x000000030a00c986 */ /* 0x0003ec000c101124 */
[----:B------:R-:W-:Y:S05]  /*9830*/  @P2 BRA `(.L_x_43) ;  /* 0x00000000000c2947 */ /* 0x000fea0003800000 */
[----:B------:R-:W2:Y:S02]  /*9840*/  LDG.E.U8 R16, desc[UR36][R12.64+0x1] ;  /* 0x000001240c107981 */ /* 0x000ea4000c1e1100 */
[----:B--2---:R-:W-:-:S05]  /*9850*/  PRMT R2, R16, 0x8880, RZ ;  /* 0x0000888010027816 */ /* 0x004fca00000000ff */
[----:B------:R-:W-:-:S07]  /*9860*/  IMAD R2, R2, R18, RZ ;  /* 0x0000001202027224 */ /* 0x000fce00078e02ff */
.L_x_43:
[----:B------:R-:W-:Y:S05]  /*9870*/  BSYNC B1 ;  /* 0x0000000000017941 */ /* 0x000fea0003800000 */
.L_x_42:
[----:B-1----:R-:W2:Y:S01]  /*9880*/  LDL.LU R3, [R1+0xc] ;  /* 0x00000c0001037983 */ /* 0x002ea20000300800 */
[----:B------:R-:W-:Y:S01]  /*9890*/  BSSY B1, `(.L_x_44) ;  /* 0x000000a000017945 */ /* 0x000fe20003800000 */
[C---:B------:R-:W-:Y:S02]  /*98a0*/  ISETP.LT.OR P3, PT, R0.reuse, 0xa, !P1 ;  /* 0x0000000a0000780c */ /* 0x040fe40004f61670 */
[----:B------:R-:W-:Y:S01]  /*98b0*/  ISETP.LT.OR P4, PT, R0, 0x9, !P0 ;  /* 0x000000090000780c */ /* 0x000fe20004781670 */
[----:B--2---:R-:W-:-:S05]  /*98c0*/  @!P2 IMAD R3, R3, R17, R2 ;  /* 0x000000110303a224 */ /* 0x004fca00078e0202 */
[----:B------:R1:W-:Y:S01]  /*98d0*/  @!P2 STG.E.U8 desc[UR36][R10.64+0x1], R3 ;  /* 0x000001030a00a986 */ /* 0x0003e2000c101124 */
[----:B------:R-:W-:-:S13]  /*98e0*/  ISETP.LT.OR P2, PT, R0, 0x9, !P1 ;  /* 0x000000090000780c */ /* 0x000fda0004f41670 */
[----:B-1----:R-:W-:Y:S05]  /*98f0*/  @P2 BRA `(.L_x_45) ;  /* 0x00000000000c2947 */ /* 0x002fea0003800000 */
[----:B------:R-:W2:Y:S02]  /*9900*/  LDG.E.U8 R16, desc[UR36][R14.64+0x8] ;  /* 0x000008240e107981 */ /* 0x000ea4000c1e1100 */
[----:B--2---:R-:W-:-:S05]  /*9910*/  PRMT R2, R16, 0x8880, RZ ;  /* 0x0000888010027816 */ /* 0x004fca00000000ff */
[----:B------:R-:W-:-:S07]  /*9920*/  IMAD R2, R2, R18, RZ ;  /* 0x0000001202027224 */ /* 0x000fce00078e02ff */
.L_x_45:
[----:B------:R-:W-:Y:S05]  /*9930*/  BSYNC B1 ;  /* 0x0000000000017941 */ /* 0x000fea0003800000 */
.L_x_44:
[----:B------:R-:W2:Y:S01]  /*9940*/  LDL.LU R3, [R1+0x10] ;  /* 0x0000100001037983 */ /* 0x000ea20000300800 */
[----:B------:R-:W-:Y:S01]  /*9950*/  BSSY B1, `(.L_x_46) ;  /* 0x0000007000017945 */ /* 0x000fe20003800000 */
[----:B--2---:R-:W-:-:S05]  /*9960*/  @!P2 IMAD R3, R3, R17, R2 ;  /* 0x000000110303a224 */ /* 0x004fca00078e0202 */
[----:B------:R1:W-:Y:S01]  /*9970*/  @!P2 STG.E.U8 desc[UR36][R4.64+0x8], R3 ;  /* 0x000008030400a986 */ /* 0x0003e2000c101124 */
[----:B------:R-:W-:Y:S05]  /*9980*/  @P3 BRA `(.L_x_47) ;  /* 0x00000000000c3947 */ /* 0x000fea0003800000 */
[----:B------:R-:W2:Y:S02]  /*9990*/  LDG.E.U8 R16, desc[UR36][R14.64+0x9] ;  /* 0x000009240e107981 */ /* 0x000ea4000c1e1100 */
[----:B--2---:R-:W-:-:S05]  /*99a0*/  PRMT R2, R16, 0x8880, RZ ;  /* 0x0000888010027816 */ /* 0x004fca00000000ff */
[----:B------:R-:W-:-:S07]  /*99b0*/  IMAD R2, R2, R18, RZ ;  /* 0x0000001202027224 */ /* 0x000fce00078e02ff */
.L_x_47:
[----:B------:R-:W-:Y:S05]  /*99c0*/  BSYNC B1 ;  /* 0x0000000000017941 */ /* 0x000fea0003800000 */
.L_x_46:
[----:B-1----:R-:W2:Y:S01]  /*99d0*/  LDL.LU R3, [R1+0x14] ;  /* 0x0000140001037983 */ /* 0x002ea20000300800 */
[----:B------:R-:W-:Y:S01]  /*99e0*/  BSSY B1, `(.L_x_48) ;  /* 0x0000007000017945 */ /* 0x000fe20003800000 */
[----:B--2---:R-:W-:-:S05]  /*99f0*/  @!P3 IMAD R3, R3, R17, R2 ;  /* 0x000000110303b224 */ /* 0x004fca00078e0202 */
[----:B------:R1:W-:Y:S01]  /*9a00*/  @!P3 STG.E.U8 desc[UR36][R4.64+0x9], R3 ;  /* 0x000009030400b986 */ /* 0x0003e2000c101124 */
[----:B------:R-:W-:Y:S05]  /*9a10*/  @P4 BRA `(.L_x_49) ;  /* 0x00000000000c4947 */ /* 0x000fea0003800000 */
[----:B------:R-:W2:Y:S02]  /*9a20*/  LDG.E.U8 R16, desc[UR36][R12.64+0x8] ;  /* 0x000008240c107981 */ /* 0x000ea4000c1e1100 */
[----:B--2---:R-:W-:-:S05]  /*9a30*/  PRMT R2, R16, 0x8880, RZ ;  /* 0x0000888010027816 */ /* 0x004fca00000000ff */
[----:B------:R-:W-:-:S07]  /*9a40*/  IMAD R2, R2, R18, RZ ;  /* 0x0000001202027224 */ /* 0x000fce00078e02ff */
.L_x_49:
[----:B------:R-:W-:Y:S05]  /*9a50*/  BSYNC B1 ;  /* 0x0000000000017941 */ /* 0x000fea0003800000 */
.L_x_48:
[----:B-1----:R-:W2:Y:S01]  /*9a60*/  LDL.LU R3, [R1+0x18] ;  /* 0x0000180001037983 */ /* 0x002ea20000300800 */
[C---:B------:R-:W-:Y:S01]  /*9a70*/  ISETP.LT.OR P2, PT, R0.reuse, 0xa, !P0 ;  /* 0x0000000a0000780c */ /* 0x040fe20004741670 */
[----:B------:R-:W-:Y:S01]  /*9a80*/  BSSY B1, `(.L_x_50) ;  /* 0x000000a000017945 */ /* 0x000fe20003800000 */
[C---:B------:R-:W-:Y:S02]  /*9a90*/  ISETP.LT.OR P3, PT, R0.reuse, 0x11, !P1 ;  /* 0x000000110000780c */ /* 0x040fe40004f61670 */
[----:B------:R-:W-:Y:S01]  /*9aa0*/  ISETP.LT.OR P5, PT, R0, 0x11, !P0 ;  /* 0x000000110000780c */ /* 0x000fe200047a1670 */
[----:B--2---:R-:W-:-:S05]  /*9ab0*/  @!P4 IMAD R3, R3, R17, R2 ;  /* 0x000000110303c224 */ /* 0x004fca00078e0202 */
[----:B------:R1:W-:Y:S01]  /*9ac0*/  @!P4 STG.E.U8 desc[UR36][R10.64+0x8], R3 ;  /* 0x000008030a00c986 */ /* 0x0003e2000c101124 */
[----:B------:R-:W-:Y:S02]  /*9ad0*/  ISETP.LT.OR P4, PT, R0, 0x12, !P1 ;  /* 0x000000120000780c */ /* 0x000fe40004f81670 */
[----:B------:R-:W-:Y:S11]  /*9ae0*/  @P2 BRA `(.L_x_51) ;  /* 0x00000000000c2947 */ /* 0x000ff60003800000 */
[----:B------:R-:W2:Y:S02]  /*9af0*/  LDG.E.U8 R16, desc[UR36][R12.64+0x9] ;  /* 0x000009240c107981 */ /* 0x000ea4000c1e1100 */
[----:B--2---:R-:W-:-:S05]  /*9b00*/  PRMT R2, R16, 0x8880, RZ ;  /* 0x0000888010027816 */ /* 0x004fca00000000ff */
[----:B------:R-:W-:-:S07]  /*9b10*/  IMAD R2, R2, R18, RZ ;  /* 0x0000001202027224 */ /* 0x000fce00078e02ff */
.L_x_51:
[----:B------:R-:W-:Y:S05]  /*9b20*/  BSYNC B1 ;  /* 0x0000000000017941 */ /* 0x000fea0003800000 */
.L_x_50:
        /* <DEDUP_REMOVED lines=8> */
.L_x_53:
[----:B------:R-:W-:Y:S05]  /*9bb0*/  BSYNC B1 ;  /* 0x0000000000017941 */ /* 0x000fea0003800000 */
.L_x_52:
        /* <DEDUP_REMOVED lines=8> */
.L_x_55:
[----:B------:R-:W-:Y:S05]  /*9c40*/  BSYNC B1 ;  /* 0x0000000000017941 */ /* 0x000fea0003800000 */
.L_x_54:
        /* <DEDUP_REMOVED lines=8> */
.L_x_57:
[----:B------:R-:W-:Y:S05]  /*9cd0*/  BSYNC B1 ;  /* 0x0000000000017941 */ /* 0x000fea0003800000 */
.L_x_56:
        /* <DEDUP_REMOVED lines=12> */
.L_x_59:
[----:B------:R-:W-:Y:S05]  /*9da0*/  BSYNC B1 ;  /* 0x0000000000017941 */ /* 0x000fea0003800000 */
.L_x_58:
        /* <DEDUP_REMOVED lines=8> */
.L_x_61:
[----:B------:R-:W-:Y:S05]  /*9e30*/  BSYNC B1 ;  /* 0x0000000000017941 */ /* 0x000fea0003800000 */
.L_x_60:
        /* <DEDUP_REMOVED lines=8> */
.L_x_63:
[----:B------:R-:W-:Y:S05]  /*9ec0*/  BSYNC B1 ;  /* 0x0000000000017941 */ /* 0x000fea0003800000 */
.L_x_62:
        /* <DEDUP_REMOVED lines=8> */
.L_x_65:
[----:B------:R-:W-:Y:S05]  /*9f50*/  BSYNC B1 ;  /* 0x0000000000017941 */ /* 0x000fea0003800000 */
.L_x_64:
        /* <DEDUP_REMOVED lines=12> */
.L_x_67:
[----:B------:R-:W-:Y:S05]  /*a020*/  BSYNC B1 ;  /* 0x0000000000017941 */ /* 0x000fea0003800000 */
.L_x_66:
        /* <DEDUP_REMOVED lines=8> */
.L_x_69:
[----:B------:R-:W-:Y:S05]  /*a0b0*/  BSYNC B1 ;  /* 0x0000000000017941 */ /* 0x000fea0003800000 */
.L_x_68:
        /* <DEDUP_REMOVED lines=8> */
.L_x_71:
[----:B------:R-:W-:Y:S05]  /*a140*/  BSYNC B1 ;  /* 0x0000000000017941 */ /* 0x000fea0003800000 */
.L_x_70:
        /* <DEDUP_REMOVED lines=8> */
.L_x_73:
[----:B------:R-:W-:Y:S05]  /*a1d0*/  BSYNC B1 ;  /* 0x0000000000017941 */ /* 0x000fea0003800000 */
.L_x_72:
        /* <DEDUP_REMOVED lines=12> */
.L_x_75:
[----:B------:R-:W-:Y:S05]  /*a2a0*/  BSYNC B1 ;  /* 0x0000000000017941 */ /* 0x000fea0003800000 */
.L_x_74:
        /* <DEDUP_REMOVED lines=8> */
.L_x_77:
[----:B------:R-:W-:Y:S05]  /*a330*/  BSYNC B1 ;  /* 0x0000000000017941 */ /* 0x000fea0003800000 */
.L_x_76:
        /* <DEDUP_REMOVED lines=8> */
.L_x_79:
[----:B------:R-:W-:Y:S05]  /*a3c0*/  BSYNC B1 ;  /* 0x0000000000017941 */ /* 0x000fea0003800000 */
.L_x_78:
        /* <DEDUP_REMOVED lines=8> */
.L_x_81:
[----:B------:R-:W-:Y:S05]  /*a450*/  BSYNC B1 ;  /* 0x0000000000017941 */ /* 0x000fea0003800000 */
.L_x_80:
        /* <DEDUP_REMOVED lines=12> */
.L_x_83:
[----:B------:R-:W-:Y:S05]  /*a520*/  BSYNC B1 ;  /* 0x0000000000017941 */ /* 0x000fea0003800000 */
.L_x_82:
        /* <DEDUP_REMOVED lines=8> */
.L_x_85:
[----:B------:R-:W-:Y:S05]  /*a5b0*/  BSYNC B1 ;  /* 0x0000000000017941 */ /* 0x000fea0003800000 */
.L_x_84:
        /* <DEDUP_REMOVED lines=8> */
.L_x_87:
[----:B------:R-:W-:Y:S05]  /*a640*/  BSYNC B1 ;  /* 0x0000000000017941 */ /* 0x000fea0003800000 */
.L_x_86:
        /* <DEDUP_REMOVED lines=8> */
.L_x_89:
[----:B------:R-:W-:Y:S05]  /*a6d0*/  BSYNC B1 ;  /* 0x0000000000017941 */ /* 0x000fea0003800000 */
.L_x_88:
        /* <DEDUP_REMOVED lines=12> */
.L_x_91:
[----:B------:R-:W-:Y:S05]  /*a7a0*/  BSYNC B1 ;  /* 0x0000000000017941 */ /* 0x000fea0003800000 */
.L_x_90:
        /* <DEDUP_REMOVED lines=8> */
.L_x_93:
[----:B------:R-:W-:Y:S05]  /*a830*/  BSYNC B1 ;  /* 0x0000000000017941 */ /* 0x000fea0003800000 */
.L_x_92:
        /* <DEDUP_REMOVED lines=8> */
.L_x_95:
[----:B------:R-:W-:Y:S05]  /*a8c0*/  BSYNC B1 ;  /* 0x0000000000017941 */ /* 0x000fea0003800000 */
.L_x_94:
        /* <DEDUP_REMOVED lines=8> */
.L_x_97:
[----:B------:R-:W-:Y:S05]  /*a950*/  BSYNC B1 ;  /* 0x0000000000017941 */ /* 0x000fea0003800000 */
.L_x_96:
        /* <DEDUP_REMOVED lines=12> */
.L_x_99:
[----:B------:R-:W-:Y:S05]  /*aa20*/  BSYNC B1 ;  /* 0x0000000000017941 */ /* 0x000fea0003800000 */
.L_x_98:
        /* <DEDUP_REMOVED lines=8> */
.L_x_101:
[----:B------:R-:W-:Y:S05]  /*aab0*/  BSYNC B1 ;  /* 0x0000000000017941 */ /* 0x000fea0003800000 */
.L_x_100:
        /* <DEDUP_REMOVED lines=8> */
.L_x_103:
[----:B------:R-:W-:Y:S05]  /*ab40*/  BSYNC B1 ;  /* 0x0000000000017941 */ /* 0x000fea0003800000 */
.L_x_102:
        /* <DEDUP_REMOVED lines=8> */
.L_x_105:
[----:B------:R-:W-:Y:S05]  /*abd0*/  BSYNC B1 ;  /* 0x0000000000017941 */ /* 0x000fea0003800000 */
.L_x_104:
        /* <DEDUP_REMOVED lines=12> */
.L_x_107:
[----:B------:R-:W-:Y:S05]  /*aca0*/  BSYNC B1 ;  /* 0x0000000000017941 */ /* 0x000fea0003800000 */
.L_x_106:
        /* <DEDUP_REMOVED lines=8> */
.L_x_109:
[----:B------:R-:W-:Y:S05]  /*ad30*/  BSYNC B1 ;  /* 0x0000000000017941 */ /* 0x000fea0003800000 */
.L_x_108:
        /* <DEDUP_REMOVED lines=8> */
.L_x_111:
[----:B------:R-:W-:Y:S05]  /*adc0*/  BSYNC B1 ;  /* 0x0000000000017941 */ /* 0x000fea0003800000 */
.L_x_110:
        /* <DEDUP_REMOVED lines=8> */
.L_x_113:
[----:B------:R-:W-:Y:S05]  /*ae50*/  BSYNC B1 ;  /* 0x0000000000017941 */ /* 0x000fea0003800000 */
.L_x_112:
        /* <DEDUP_REMOVED lines=12> */
.L_x_115:
[----:B------:R-:W-:Y:S05]  /*af20*/  BSYNC B1 ;  /* 0x0000000000017941 */ /* 0x000fea0003800000 */
.L_x_114:
        /* <DEDUP_REMOVED lines=8> */
.L_x_117:
[----:B------:R-:W-:Y:S05]  /*afb0*/  BSYNC B1 ;  /* 0x0000000000017941 */ /* 0x000fea0003800000 */
.L_x_116:
        /* <DEDUP_REMOVED lines=8> */
.L_x_119:
[----:B------:R-:W-:Y:S05]  /*b040*/  BSYNC B1 ;  /* 0x0000000000017941 */ /* 0x000fea0003800000 */
.L_x_118:
        /* <DEDUP_REMOVED lines=8> */
.L_x_121:
[----:B------:R-:W-:Y:S05]  /*b0d0*/  BSYNC B1 ;  /* 0x0000000000017941 */ /* 0x000fea0003800000 */
.L_x_120:
        /* <DEDUP_REMOVED lines=12> */
.L_x_123:
[----:B------:R-:W-:Y:S05]  /*b1a0*/  BSYNC B1 ;  /* 0x0000000000017941 */ /* 0x000fea0003800000 */
.L_x_122:
        /* <DEDUP_REMOVED lines=8> */
.L_x_125:
[----:B------:R-:W-:Y:S05]  /*b230*/  BSYNC B1 ;  /* 0x0000000000017941 */ /* 0x000fea0003800000 */
.L_x_124:
        /* <DEDUP_REMOVED lines=8> */
.L_x_127:
[----:B------:R-:W-:Y:S05]  /*b2c0*/  BSYNC B1 ;  /* 0x0000000000017941 */ /* 0x000fea0003800000 */
.L_x_126:
        /* <DEDUP_REMOVED lines=8> */
.L_x_129:
[----:B------:R-:W-:Y:S05]  /*b350*/  BSYNC B1 ;  /* 0x0000000000017941 */ /* 0x000fea0003800000 */
.L_x_128:
        /* <DEDUP_REMOVED lines=12> */
.L_x_131:
[----:B------:R-:W-:Y:S05]  /*b420*/  BSYNC B1 ;  /* 0x0000000000017941 */ /* 0x000fea0003800000 */
.L_x_130:
        /* <DEDUP_REMOVED lines=8> */
.L_x_133:
[----:B------:R-:W-:Y:S05]  /*b4b0*/  BSYNC B1 ;  /* 0x0000000000017941 */ /* 0x000fea0003800000 */
.L_x_132:
        /* <DEDUP_REMOVED lines=8> */
.L_x_135:
[----:B------:R-:W-:Y:S05]  /*b540*/  BSYNC B1 ;  /* 0x0000000000017941 */ /* 0x000fea0003800000 */
.L_x_134:
        /* <DEDUP_REMOVED lines=8> */
.L_x_137:
[----:B------:R-:W-:Y:S05]  /*b5d0*/  BSYNC B1 ;  /* 0x0000000000017941 */ /* 0x000fea0003800000 */
.L_x_136:
        /* <DEDUP_REMOVED lines=12> */
.L_x_139:
[----:B------:R-:W-:Y:S05]  /*b6a0*/  BSYNC B1 ;  /* 0x0000000000017941 */ /* 0x000fea0003800000 */
.L_x_138:
        /* <DEDUP_REMOVED lines=8> */
.L_x_141:
[----:B------:R-:W-:Y:S05]  /*b730*/  BSYNC B1 ;  /* 0x0000000000017941 */ /* 0x000fea0003800000 */
.L_x_140:
[----:B-1----:R-:W2:Y:S01]  /*b740*/  LDL.LU R3, [R1+0xd0] ;  /* 0x0000d00001037983 */ /* 0x002ea20000300800 */
[----:B------:R-:W-:Y:S01]  /*b750*/  BSSY B1, `(.L_x_142) ;  /* 0x0000007000017945 */ /* 0x000fe20003800000 */
[----:B--2---:R-:W-:-:S05]  /*b760*/  @!P3 IMAD R3, R3, R17, R2 ;  /* 0x000000110303b224 */ /* 0x004fca00078e0202 */
[----:B------:R1:W-:Y:S01]  /*b770*/  @!P3 STG.E.U8 desc[UR36][R4.64+0x68], R3 ;  /* 0x000068030400b986 */ /* 0x0003e2000c101124 */
[----:B------:R-:W-:Y:S05]  /*b780*/  @P5 BRA `(.L_x_143) ;  /* 0x00000000000c5947 */ /* 0x000fea0003800000 */
[----:B------:R-:W1:Y:S02]  /*b790*/  LDG.E.U8 R16, desc[UR36][R14.64+0x69] ;  /* 0x000069240e107981 */ /* 0x000e64000c1e1100 */
[----:B-1----:R-:W-:-:S05]  /*b7a0*/  PRMT R3, R16, 0x8880, RZ ;  /* 0x0000888010037816 */ /* 0x002fca00000000ff */
[----:B------:R-:W-:-:S07]  /*b7b0*/  IMAD R2, R3, R18, RZ ;  /* 0x0000001203027224 */ /* 0x000fce00078e02ff */
.L_x_143:
[----:B------:R-:W-:Y:S05]  /*b7c0*/  BSYNC B1 ;  /* 0x0000000000017941 */ /* 0x000fea0003800000 */
.L_x_142:
        /* <DEDUP_REMOVED lines=8> */
.L_x_145:
[----:B------:R-:W-:Y:S05]  /*b850*/  BSYNC B1 ;  /* 0x0000000000017941 */ /* 0x000fea0003800000 */
.L_x_144:
        /* <DEDUP_REMOVED lines=9> */
[----:B------:R-:W1:Y:S02]  /*b8f0*/  LDG.E.U8 R16, desc[UR36][R12.64+0x69] ;  /* 0x000069240c107981 */ /* 0x000e64000c1e1100 */
[----:B-1----:R-:W-:-:S05]  /*b900*/  PRMT R3, R16, 0x8880, RZ ;  /* 0x0000888010037816 */ /* 0x002fca00000000ff */
[----:B------:R-:W-:-:S07]  /*b910*/  IMAD R2, R3, R18, RZ ;  /* 0x0000001203027224 */ /* 0x000fce00078e02ff */
.L_x_147:
[----:B------:R-:W-:Y:S05]  /*b920*/  BSYNC B1 ;  /* 0x0000000000017941 */ /* 0x000fea0003800000 */
.L_x_146:
        /* <DEDUP_REMOVED lines=8> */
.L_x_149:
[----:B------:R-:W-:Y:S05]  /*b9b0*/  BSYNC B1 ;  /* 0x0000000000017941 */ /* 0x000fea0003800000 */
.L_x_148:
        /* <DEDUP_REMOVED lines=8> */
.L_x_151:
[----:B------:R-:W-:Y:S05]  /*ba40*/  BSYNC B1 ;  /* 0x0000000000017941 */ /* 0x000fea0003800000 */
.L_x_150:
        /* <DEDUP_REMOVED lines=8> */
.L_x_153:
[----:B------:R-:W-:Y:S05]  /*bad0*/  BSYNC B1 ;  /* 0x0000000000017941 */ /* 0x000fea0003800000 */
.L_x_152:
        /* <DEDUP_REMOVED lines=12> */
.L_x_155:
[----:B------:R-:W-:Y:S05]  /*bba0*/  BSYNC B1 ;  /* 0x0000000000017941 */ /* 0x000fea0003800000 */
.L_x_154:
        /* <DEDUP_REMOVED lines=8> */
.L_x_157:
[----:B------:R-:W-:Y:S05]  /*bc30*/  BSYNC B1 ;  /* 0x0000000000017941 */ /* 0x000fea0003800000 */
.L_x_156:
        /* <DEDUP_REMOVED lines=8> */
.L_x_159:
[----:B------:R-:W-:Y:S05]  /*bcc0*/  BSYNC B1 ;  /* 0x0000000000017941 */ /* 0x000fea0003800000 */
.L_x_158:
        /* <DEDUP_REMOVED lines=8> */
.L_x_161:
[----:B------:R-:W-:Y:S05]  /*bd50*/  BSYNC B1 ;  /* 0x0000000000017941 */ /* 0x000fea0003800000 */
.L_x_160:
        /* <DEDUP_REMOVED lines=12> */
.L_x_163:
[----:B------:R-:W-:Y:S05]  /*be20*/  BSYNC B1 ;  /* 0x0000000000017941 */ /* 0x000fea0003800000 */
.L_x_162:
        /* <DEDUP_REMOVED lines=8> */
.L_x_165:
[----:B------:R-:W-:Y:S05]  /*beb0*/  BSYNC B1 ;  /* 0x0000000000017941 */ /* 0x000fea0003800000 */
.L_x_164:
        /* <DEDUP_REMOVED lines=8> */
.L_x_167:
[----:B------:R-:W-:Y:S05]  /*bf40*/  BSYNC B1 ;  /* 0x0000000000017941 */ /* 0x000fea0003800000 */
.L_x_166:
        /* <DEDUP_REMOVED lines=8> */
.L_x_169:
[----:B------:R-:W-:Y:S05]  /*bfd0*/  BSYNC B1 ;  /* 0x0000000000017941 */ /* 0x000fea0003800000 */
.L_x_168:
        /* <DEDUP_REMOVED lines=12> */
.L_x_171:
[----:B------:R-:W-:Y:S05]  /*c0a0*/  BSYNC B1 ;  /* 0x0000000000017941 */ /* 0x000fea0003800000 */
.L_x_170:
        /* <DEDUP_REMOVED lines=8> */
.L_x_173:
[----:B------:R-:W-:Y:S05]  /*c130*/  BSYNC B1 ;  /* 0x0000000000017941 */ /* 0x000fea0003800000 */
.L_x_172:
        /* <DEDUP_REMOVED lines=8> */
.L_x_175:
[----:B------:R-:W-:Y:S05]  /*c1c0*/  BSYNC B1 ;  /* 0x0000000000017941 */ /* 0x000fea0003800000 */
.L_x_174:
        /* <DEDUP_REMOVED lines=8> */
.L_x_177:
[----:B------:R-:W-:Y:S05]  /*c250*/  BSYNC B1 ;  /* 0x0000000000017941 */ /* 0x000fea0003800000 */
.L_x_176:
        /* <DEDUP_REMOVED lines=12> */
.L_x_179:
[----:B------:R-:W-:Y:S05]  /*c320*/  BSYNC B1 ;  /* 0x0000000000017941 */ /* 0x000fea0003800000 */
.L_x_178:
        /* <DEDUP_REMOVED lines=8> */
.L_x_181:
[----:B------:R-:W-:Y:S05]  /*c3b0*/  BSYNC B1 ;  /* 0x0000000000017941 */ /* 0x000fea0003800000 */
.L_x_180:
        /* <DEDUP_REMOVED lines=8> */
.L_x_183:
[----:B------:R-:W-:Y:S05]  /*c440*/  BSYNC B1 ;  /* 0x0000000000017941 */ /* 0x000fea0003800000 */
.L_x_182:
        /* <DEDUP_REMOVED lines=8> */
.L_x_185:
[----:B------:R-:W-:Y:S05]  /*c4d0*/  BSYNC B1 ;  /* 0x0000000000017941 */ /* 0x000fea0003800000 */
.L_x_184:
        /* <DEDUP_REMOVED lines=12> */
.L_x_187:
[----:B------:R-:W-:Y:S05]  /*c5a0*/  BSYNC B1 ;  /* 0x0000000000017941 */ /* 0x000fea0003800000 */
.L_x_186:
        /* <DEDUP_REMOVED lines=8> */
.L_x_189:
[----:B------:R-:W-:Y:S05]  /*c630*/  BSYNC B1 ;  /* 0x0000000000017941 */ /* 0x000fea0003800000 */
.L_x_188:
        /* <DEDUP_REMOVED lines=8> */
.L_x_191:
[----:B------:R-:W-:Y:S05]  /*c6c0*/  BSYNC B1 ;  /* 0x0000000000017941 */ /* 0x000fea0003800000 */
.L_x_190:
        /* <DEDUP_REMOVED lines=8> */
.L_x_193:
[----:B------:R-:W-:Y:S05]  /*c750*/  BSYNC B1 ;  /* 0x0000000000017941 */ /* 0x000fea0003800000 */
.L_x_192:
        /* <DEDUP_REMOVED lines=12> */
.L_x_195:
[----:B------:R-:W-:Y:S05]  /*c820*/  BSYNC B1 ;  /* 0x0000000000017941 */ /* 0x000fea0003800000 */
.L_x_194:
        /* <DEDUP_REMOVED lines=8> */
.L_x_197:
[----:B------:R-:W-:Y:S05]  /*c8b0*/  BSYNC B1 ;  /* 0x0000000000017941 */ /* 0x000fea0003800000 */
.L_x_196:
        /* <DEDUP_REMOVED lines=8> */
.L_x_199:
[----:B------:R-:W-:Y:S05]  /*c940*/  BSYNC B1 ;  /* 0x0000000000017941 */ /* 0x000fea0003800000 */
.L_x_198:
        /* <DEDUP_REMOVED lines=8> */
.L_x_201:
[----:B------:R-:W-:Y:S05]  /*c9d0*/  BSYNC B1 ;  /* 0x0000000000017941 */ /* 0x000fea0003800000 */
.L_x_200:
        /* <DEDUP_REMOVED lines=12> */
.L_x_203:
[----:B------:R-:W-:Y:S05]  /*caa0*/  BSYNC B1 ;  /* 0x0000000000017941 */ /* 0x000fea0003800000 */
.L_x_202:
        /* <DEDUP_REMOVED lines=8> */
.L_x_205:
[----:B------:R-:W-:Y:S05]  /*cb30*/  BSYNC B1 ;  /* 0x0000000000017941 */ /* 0x000fea0003800000 */
.L_x_204:
        /* <DEDUP_REMOVED lines=8> */
.L_x_207:
[----:B------:R-:W-:Y:S05]  /*cbc0*/  BSYNC B1 ;  /* 0x0000000000017941 */ /* 0x000fea0003800000 */
.L_x_206:
        /* <DEDUP_REMOVED lines=8> */
.L_x_209:
[----:B------:R-:W-:Y:S05]  /*cc50*/  BSYNC B1 ;  /* 0x0000000000017941 */ /* 0x000fea0003800000 */
.L_x_208:
        /* <DEDUP_REMOVED lines=12> */
.L_x_211:
[----:B------:R-:W-:Y:S05]  /*cd20*/  BSYNC B1 ;  /* 0x0000000000017941 */ /* 0x000fea0003800000 */
.L_x_210:
        /* <DEDUP_REMOVED lines=8> */
.L_x_213:
[----:B------:R-:W-:Y:S05]  /*cdb0*/  BSYNC B1 ;  /* 0x0000000000017941 */ /* 0x000fea0003800000 */
.L_x_212:
        /* <DEDUP_REMOVED lines=8> */
.L_x_215:
[----:B------:R-:W-:Y:S05]  /*ce40*/  BSYNC B1 ;  /* 0x0000000000017941 */ /* 0x000fea0003800000 */
.L_x_214:
        /* <DEDUP_REMOVED lines=8> */
.L_x_217:
[----:B------:R-:W-:Y:S05]  /*ced0*/  BSYNC B1 ;  /* 0x0000000000017941 */ /* 0x000fea0003800000 */
.L_x_216:
        /* <DEDUP_REMOVED lines=12> */
.L_x_219:
[----:B------:R-:W-:Y:S05]  /*cfa0*/  BSYNC B1 ;  /* 0x0000000000017941 */ /* 0x000fea0003800000 */
.L_x_218:
        /* <DEDUP_REMOVED lines=8> */
.L_x_221:
[----:B------:R-:W-:Y:S05]  /*d030*/  BSYNC B1 ;  /* 0x0000000000017941 */ /* 0x000fea0003800000 */
.L_x_220:
        /* <DEDUP_REMOVED lines=8> */
.L_x_223:
[----:B------:R-:W-:Y:S05]  /*d0c0*/  BSYNC B1 ;  /* 0x0000000000017941 */ /* 0x000fea0003800000 */
.L_x_222:
        /* <DEDUP_REMOVED lines=8> */
.L_x_225:
[----:B------:R-:W-:Y:S05]  /*d150*/  BSYNC B1 ;  /* 0x0000000000017941 */ /* 0x000fea0003800000 */
.L_x_224:
        /* <DEDUP_REMOVED lines=12> */
.L_x_227:
[----:B------:R-:W-:Y:S05]  /*d220*/  BSYNC B1 ;  /* 0x0000000000017941 */ /* 0x000fea0003800000 */
.L_x_226:
        /* <DEDUP_REMOVED lines=8> */
.L_x_229:
[----:B------:R-:W-:Y:S05]  /*d2b0*/  BSYNC B1 ;  /* 0x0000000000017941 */ /* 0x000fea0003800000 */
.L_x_228:
        /* <DEDUP_REMOVED lines=8> */
.L_x_231:
[----:B------:R-:W-:Y:S05]  /*d340*/  BSYNC B1 ;  /* 0x0000000000017941 */ /* 0x000fea0003800000 */
.L_x_230:
        /* <DEDUP_REMOVED lines=8> */
.L_x_233:
[----:B------:R-:W-:Y:S05]  /*d3d0*/  BSYNC B1 ;  /* 0x0000000000017941 */ /* 0x000fea0003800000 */
.L_x_232:
        /* <DEDUP_REMOVED lines=12> */
.L_x_235:
[----:B------:R-:W-:Y:S05]  /*d4a0*/  BSYNC B1 ;  /* 0x0000000000017941 */ /* 0x000fea0003800000 */
.L_x_234:
        /* <DEDUP_REMOVED lines=8> */
.L_x_237:
[----:B------:R-:W-:Y:S05]  /*d530*/  BSYNC B1 ;  /* 0x0000000000017941 */ /* 0x000fea0003800000 */
.L_x_236:
        /* <DEDUP_REMOVED lines=8> */
.L_x_239:
[----:B------:R-:W-:Y:S05]  /*d5c0*/  BSYNC B1 ;  /* 0x0000000000017941 */ /* 0x000fea0003800000 */
.L_x_238:
        /* <DEDUP_REMOVED lines=8> */
.L_x_241:
[----:B------:R-:W-:Y:S05]  /*d650*/  BSYNC B1 ;  /* 0x0000000000017941 */ /* 0x000fea0003800000 */
.L_x_240:
        /* <DEDUP_REMOVED lines=12> */
.L_x_243:
[----:B------:R-:W-:Y:S05]  /*d720*/  BSYNC B1 ;  /* 0x0000000000017941 */ /* 0x000fea0003800000 */
.L_x_242:
        /* <DEDUP_REMOVED lines=8> */
.L_x_245:
[----:B------:R-:W-:Y:S05]  /*d7b0*/  BSYNC B1 ;  /* 0x0000000000017941 */ /* 0x000fea0003800000 */
.L_x_244:
        /* <DEDUP_REMOVED lines=8> */
.L_x_247:
[----:B------:R-:W-:Y:S05]  /*d840*/  BSYNC B1 ;  /* 0x0000000000017941 */ /* 0x000fea0003800000 */
.L_x_246:
        /* <DEDUP_REMOVED lines=8> */
.L_x_249:
[----:B------:R-:W-:Y:S05]  /*d8d0*/  BSYNC B1 ;  /* 0x0000000000017941 */ /* 0x000fea0003800000 */
.L_x_248:
        /* <DEDUP_REMOVED lines=12> */
.L_x_251:
[----:B------:R-:W-:Y:S05]  /*d9a0*/  BSYNC B1 ;  /* 0x0000000000017941 */ /* 0x000fea0003800000 */
.L_x_250:
        /* <DEDUP_REMOVED lines=8> */
.L_x_253:
[----:B------:R-:W-:Y:S05]  /*da30*/  BSYNC B1 ;  /* 0x0000000000017941 */ /* 0x000fea0003800000 */
.L_x_252:
        /* <DEDUP_REMOVED lines=8> */
.L_x_255:
[----:B------:R-:W-:Y:S05]  /*dac0*/  BSYNC B1 ;  /* 0x0000000000017941 */ /* 0x000fea0003800000 */
.L_x_254:
        /* <DEDUP_REMOVED lines=8> */
.L_x_257:
[----:B------:R-:W-:Y:S05]  /*db50*/  BSYNC B1 ;  /* 0x0000000000017941 */ /* 0x000fea0003800000 */
.L_x_256:
        /* <DEDUP_REMOVED lines=12> */
.L_x_259:
[----:B------:R-:W-:Y:S05]  /*dc20*/  BSYNC B1 ;  /* 0x0000000000017941 */ /* 0x000fea0003800000 */
.L_x_258:
        /* <DEDUP_REMOVED lines=8> */
.L_x_261:
[----:B------:R-:W-:Y:S05]  /*dcb0*/  BSYNC B1 ;  /* 0x0000000000017941 */ /* 0x000fea0003800000 */
.L_x_260:
        /* <DEDUP_REMOVED lines=8> */
.L_x_263:
[----:B------:R-:W-:Y:S05]  /*dd40*/  BSYNC B1 ;  /* 0x0000000000017941 */ /* 0x000fea0003800000 */
.L_x_262:
        /* <DEDUP_REMOVED lines=8> */
.L_x_265:
[----:B------:R-:W-:Y:S05]  /*ddd0*/  BSYNC B1 ;  /* 0x0000000000017941 */ /* 0x000fea0003800000 */
.L_x_264:
        /* <DEDUP_REMOVED lines=12> */
.L_x_267:
[----:B------:R-:W-:Y:S05]  /*dea0*/  BSYNC B1 ;  /* 0x0000000000017941 */ /* 0x000fea0003800000 */
.L_x_266:
        /* <DEDUP_REMOVED lines=8> */
.L_x_269:
[----:B------:R-:W-:Y:S05]  /*df30*/  BSYNC B1 ;  /* 0x0000000000017941 */ /* 0x000fea0003800000 */
.L_x_268:
        /* <DEDUP_REMOVED lines=8> */
.L_x_271:
[----:B------:R-:W-:Y:S05]  /*dfc0*/  BSYNC B1 ;  /* 0x0000000000017941 */ /* 0x000fea0003800000 */
.L_x_270:
        /* <DEDUP_REMOVED lines=8> */
.L_x_273:
[----:B------:R-:W-:Y:S05]  /*e050*/  BSYNC B1 ;  /* 0x0000000000017941 */ /* 0x000fea0003800000 */
.L_x_272:
        /* <DEDUP_REMOVED lines=12> */
.L_x_275:
[----:B------:R-:W-:Y:S05]  /*e120*/  BSYNC B1 ;  /* 0x0000000000017941 */ /* 0x000fea0003800000 */
.L_x_274:
        /* <DEDUP_REMOVED lines=8> */
.L_x_277:
[----:B------:R-:W-:Y:S05]  /*e1b0*/  BSYNC B1 ;  /* 0x0000000000017941 */ /* 0x000fea0003800000 */
.L_x_276:
        /* <DEDUP_REMOVED lines=8> */
.L_x_279:
[----:B------:R-:W-:Y:S05]  /*e240*/  BSYNC B1 ;  /* 0x0000000000017941 */ /* 0x000fea0003800000 */
.L_x_278:
        /* <DEDUP_REMOVED lines=8> */
.L_x_281:
[----:B------:R-:W-:Y:S05]  /*e2d0*/  BSYNC B1 ;  /* 0x0000000000017941 */ /* 0x000fea0003800000 */
.L_x_280:
[----:B-1----:R-:W2:Y:S01]  /*e2e0*/  LDL.LU R3, [R1+0x1e8] ;  /* 0x0001e80001037983 */ /* 0x002ea20000300800 */
[----:B------:R-:W-:Y:S01]  /*e2f0*/  ISETP.LT.OR P3, PT, R0, 0xf2, !P0 ;  /* 0x000000f20000780c */ /* 0x000fe20004761670 */
[----:B------:R-:W-:Y:S01]  /*e300*/  BSSY B1, `(.L_x_282) ;  /* 0x000000b000017945 */ /* 0x000fe20003800000 */
[----:B------:R-:W-:Y:S02]  /*e310*/  IADD3 R161, P4, R160, 0x80, RZ ;  /* 0x00000080a0a17810 */ /* 0x000fe40007f9e0ff */
[----:B------:R-:W-:Y:S01]  /*e320*/  ISETP.LT.OR P5, PT, R0, 0xf9, !P0 ;  /* 0x000000f90000780c */ /* 0x000fe200047a1670 */
[----:B--2---:R-:W-:-:S05]  /*e330*/  @!P2 IMAD R3, R3, R17, R2 ;  /* 0x000000110303a224 */ /* 0x004fca00078e0202 */
[----:B------:R1:W-:Y:S01]  /*e340*/  @!P2 STG.E.U8 desc[UR36][R10.64+0xf0], R3 ;  /* 0x0000f0030a00a986 */ /* 0x0003e2000c101124 */
[C---:B------:R-:W-:Y:S02]  /*e350*/  ISETP.LT.OR P2, PT, R0.reuse, 0xf9, !P1 ;  /* 0x000000f90000780c */ /* 0x040fe40004f41670 */
[----:B------:R-:W-:Y:S01]  /*e360*/  ISETP.LT.OR P1, PT, R0, 0xfa, !P1 ;  /* 0x000000fa0000780c */ /* 0x000fe20004f21670 */
[----:B------:R-:W-:-:S12]  /*e370*/  @P3 BRA `(.L_x_283) ;  /* 0x00000000000c3947 */ /* 0x000fd80003800000 */
[----:B------:R-:W1:Y:S02]  /*e380*/  LDG.E.U8 R16, desc[UR36][R12.64+0xf1] ;  /* 0x0000f1240c107981 */ /* 0x000e64000c1e1100 */
[----:B-1----:R-:W-:-:S05]  /*e390*/  PRMT R3, R16, 0x8880, RZ ;  /* 0x0000888010037816 */ /* 0x002fca00000000ff */
[----:B------:R-:W-:-:S07]  /*e3a0*/  IMAD R2, R3, R18, RZ ;  /* 0x0000001203027224 */ /* 0x000fce00078e02ff */
.L_x_283:
[----:B------:R-:W-:Y:S05]  /*e3b0*/  BSYNC B1 ;  /* 0x0000000000017941 */ /* 0x000fea0003800000 */
.L_x_282:
        /* <DEDUP_REMOVED lines=8> */
.L_x_285:
[----:B------:R-:W-:Y:S05]  /*e440*/  BSYNC B1 ;  /* 0x0000000000017941 */ /* 0x000fea0003800000 */
.L_x_284:
        /* <DEDUP_REMOVED lines=8> */
.L_x_287:
[----:B------:R-:W-:Y:S05]  /*e4d0*/  BSYNC B1 ;  /* 0x0000000000017941 */ /* 0x000fea0003800000 */
.L_x_286:
[----:B-1----:R-:W2:Y:S01]  /*e4e0*/  LDL.LU R3, [R1+0x1f4] ;  /* 0x0001f40001037983 */ /* 0x002ea20000300800 */
[----:B0-----:R-:W-:Y:S01]  /*e4f0*/  IADD3.X R15, RZ, UR9, RZ, P4, !PT ;  /* 0x00000009ff0f7c10 */ /* 0x001fe2000a7fe4ff */
[----:B------:R-:W-:Y:S01]  /*e500*/  BSSY B1, `(.L_x_288) ;  /* 0x0000009000017945 */ /* 0x000fe20003800000 */
[----:B------:R-:W-:-:S03]  /*e510*/  ISETP.LT.OR P0, PT, R0, 0xfa, !P0 ;  /* 0x000000fa0000780c */ /* 0x000fc60004701670 */
[----:B------:R-:W-:Y:S02]  /*e520*/  IMAD R14, R15, R20, RZ ;  /* 0x000000140f0e7224 */ /* 0x000fe400078e02ff */
[----:B--2---:R-:W-:-:S05]  /*e530*/  @!P1 IMAD R3, R3, R17, R2 ;  /* 0x0000001103039224 */ /* 0x004fca00078e0202 */
[----:B------:R0:W-:Y:S01]  /*e540*/  @!P1 STG.E.U8 desc[UR36][R4.64+0xf9], R3 ;  /* 0x0000f90304009986 */ /* 0x0001e2000c101124 */
[----:B------:R-:W-:Y:S05]  /*e550*/  @P5 BRA `(.L_x_289) ;  /* 0x00000000000c5947 */ /* 0x000fea0003800000 */
[----:B------:R-:W0:Y:S02]  /*e560*/  LDG.E.U8 R16, desc[UR36][R12.64+0xf8] ;  /* 0x0000f8240c107981 */ /* 0x000e24000c1e1100 */
[----:B0-----:R-:W-:-:S05]  /*e570*/  PRMT R3, R16, 0x8880, RZ ;  /* 0x0000888010037816 */ /* 0x001fca00000000ff */
[----:B------:R-:W-:-:S07]  /*e580*/  IMAD R2, R3, R18, RZ ;  /* 0x0000001203027224 */ /* 0x000fce00078e02ff */
.L_x_289:
[----:B------:R-:W-:Y:S05]  /*e590*/  BSYNC B1 ;  /* 0x0000000000017941 */ /* 0x000fea0003800000 */
.L_x_288:
[----:B0-----:R-:W2:Y:S01]  /*e5a0*/  LDL.LU R3, [R1+0x1f8] ;  /* 0x0001f80001037983 */ /* 0x001ea20000300800 */
[----:B------:R-:W-:Y:S01]  /*e5b0*/  BSSY B1, `(.L_x_290) ;  /* 0x000000a000017945 */ /* 0x000fe20003800000 */
[C---:B------:R-:W-:Y:S02]  /*e5c0*/  IMAD R15, R161.reuse, R21, R14 ;  /* 0x00000015a10f7224 */ /* 0x040fe400078e020e */
[----:B------:R-:W-:-:S04]  /*e5d0*/  IMAD.WIDE.U32 R158, R161, R20, R158 ;  /* 0x00000014a19e7225 */ /* 0x000fc800078e009e */
[----:B------:R-:W-:-:S04]  /*e5e0*/  IMAD.WIDE.U32 R20, R161, R20, R152 ;  /* 0x00000014a1147225 */ /* 0x000fc800078e0098 */
[----:B--2---:R-:W-:-:S05]  /*e5f0*/  @!P5 IMAD R3, R3, R17, R2 ;  /* 0x000000110303d224 */ /* 0x004fca00078e0202 */
[----:B------:R0:W-:Y:S01]  /*e600*/  @!P5 STG.E.U8 desc[UR36][R10.64+0xf8], R3 ;  /* 0x0000f8030a00d986 */ /* 0x0001e2000c101124 */
[----:B------:R-:W-:Y:S05]  /*e610*/  @P0 BRA `(.L_x_291) ;  /* 0x00000000000c0947 */ /* 0x000fea0003800000 */
[----:B------:R-:W0:Y:S02]  /*e620*/  LDG.E.U8 R16, desc[UR36][R12.64+0xf9] ;  /* 0x0000f9240c107981 */ /* 0x000e24000c1e1100 */
[----:B0-----:R-:W-:-:S05]  /*e630*/  PRMT R3, R16, 0x8880, RZ ;  /* 0x0000888010037816 */ /* 0x001fca00000000ff */
[----:B------:R-:W-:-:S07]  /*e640*/  IMAD R2, R3, R18, RZ ;  /* 0x0000001203027224 */ /* 0x000fce00078e02ff */
.L_x_291:
[----:B------:R-:W-:Y:S05]  /*e650*/  BSYNC B1 ;  /* 0x0000000000017941 */ /* 0x000fea0003800000 */
.L_x_290:
[----:B0-----:R-:W2:Y:S01]  /*e660*/  LDL.LU R3, [R1+0x1fc] ;  /* 0x0001fc0001037983 */ /* 0x001ea20000300800 */
[----:B------:R-:W-:Y:S01]  /*e670*/  ISETP.GE.AND P2, PT, R154, 0x81, PT ;  /* 0x000000819a00780c */ /* 0x000fe20003f46270 */
[----:B------:R-:W-:Y:S01]  /*e680*/  BSSY B1, `(.L_x_292) ;  /* 0x000000d000017945 */ /* 0x000fe20003800000 */
[-C--:B------:R-:W-:Y:S02]  /*e690*/  IADD3 R4, P5, R20, R22.reuse, RZ ;  /* 0x0000001614047210 */ /* 0x080fe40007fbe0ff */
[----:B------:R-:W-:Y:S02]  /*e6a0*/  ISETP.GE.AND P1, PT, R154, 0x89, PT ;  /* 0x000000899a00780c */ /* 0x000fe40003f26270 */
[----:B------:R-:W-:Y:S02]  /*e6b0*/  IADD3.X R5, R23, R21, R15, P5, !PT ;  /* 0x0000001517057210 */ /* 0x000fe40002ffe40f */
[----:B------:R-:W-:Y:S02]  /*e6c0*/  IADD3 R22, P4, P3, R156, R22, R158 ;  /* 0x000000169c167210 */ /* 0x000fe40007b9e09e */
[----:B------:R-:W-:Y:S01]  /*e6d0*/  ISETP.LT.OR P5, PT, R0, 0x2, !P2 ;  /* 0x000000020000780c */ /* 0x000fe200057a1670 */
[----:B--2---:R-:W-:-:S05]  /*e6e0*/  @!P0 IMAD R3, R3, R17, R2 ;  /* 0x0000001103038224 */ /* 0x004fca00078e0202 */
[----:B------:R0:W-:Y:S01]  /*e6f0*/  @!P0 STG.E.U8 desc[UR36][R10.64+0xf9], R3 ;  /* 0x0000f9030a008986 */ /* 0x0001e2000c101124 */
[----:B------:R-:W-:-:S13]  /*e700*/  ISETP.LT.OR P0, PT, R0, 0x1, !P2 ;  /* 0x000000010000780c */ /* 0x000fda0005701670 */
[----:B0-----:R-:W-:Y:S05]  /*e710*/  @P0 BRA `(.L_x_293) ;  /* 0x00000000000c0947 */ /* 0x001fea0003800000 */
[----:B------:R-:W2:Y:S02]  /*e720*/  LDG.E.U8 R16, desc[UR36][R4.64] ;  /* 0x0000002404107981 */ /* 0x000ea4000c1e1100 */
[----:B--2---:R-:W-:-:S05]  /*e730*/  PRMT R3, R16, 0x8880, RZ ;  /* 0x0000888010037816 */ /* 0x004fca00000000ff */
[----:B------:R-:W-:-:S07]  /*e740*/  IMAD R2, R3, R18, RZ ;  /* 0x0000001203027224 */ /* 0x000fce00078e02ff */
.L_x_293:
[----:B------:R-:W-:Y:S05]  /*e750*/  BSYNC B1 ;  /* 0x0000000000017941 */ /* 0x000fea0003800000 */
.L_x_292:
[----:B------:R-:W-:Y:S01]  /*e760*/  @!P0 IMAD R3, R24, R17, R2 ;  /* 0x0000001118038224 */ /* 0x000fe200078e0202 */
[----:B------:R-:W-:Y:S01]  /*e770*/  BSSY B1, `(.L_x_294) ;  /* 0x0000007000017945 */ /* 0x000fe20003800000 */
[----:B------:R-:W-:-:S03]  /*e780*/  IMAD.IADD R158, R15, 0x1, R159 ;  /* 0x000000010f9e7824 */ /* 0x000fc600078e029f */
[----:B------:R0:W-:Y:S01]  /*e790*/  @!P0 STG.E.U8 desc[UR36][R6.64], R3 ;  /* 0x0000000306008986 */ /* 0x0001e2000c101124 */
[----:B------:R-:W-:Y:S05]  /*e7a0*/  @P5 BRA `(.L_x_295) ;  /* 0x00000000000c5947 */ /* 0x000fea0003800000 */
[----:B------:R-:W0:Y:S02]  /*e7b0*/  LDG.E.U8 R16, desc[UR36][R4.64+0x1] ;  /* 0x0000012404107981 */ /* 0x000e24000c1e1100 */
[----:B0-----:R-:W-:-:S05]  /*e7c0*/  PRMT R3, R16, 0x8880, RZ ;  /* 0x0000888010037816 */ /* 0x001fca00000000ff */
[----:B------:R-:W-:-:S07]  /*e7d0*/  IMAD R2, R3, R18, RZ ;  /* 0x0000001203027224 */ /* 0x000fce00078e02ff */
.L_x_295:
[----:B------:R-:W-:Y:S05]  /*e7e0*/  BSYNC B1 ;  /* 0x0000000000017941 */ /* 0x000fea0003800000 */
.L_x_294:
[C---:B------:R-:W-:Y:S01]  /*e7f0*/  ISETP.LT.OR P0, PT, R0.reuse, 0x1, !P1 ;  /* 0x000000010000780c */ /* 0x040fe20004f01670 */
[----:B------:R-:W-:Y:S01]  /*e800*/  @!P5 IMAD R25, R25, R17, R2 ;  /* 0x000000111919d224 */ /* 0x000fe200078e0202 */
[----:B------:R-:W-:Y:S01]  /*e810*/  BSSY B1, `(.L_x_296) ;  /* 0x000000a000017945 */ /* 0x000fe20003800000 */
[----:B------:R-:W-:Y:S02]  /*e820*/  IADD3.X R23, R153, R23, R158, P4, P3 ;  /* 0x0000001799177210 */ /* 0x000fe400027e649e */
[C---:B------:R-:W-:Y:S01]  /*e830*/  ISETP.LT.OR P4, PT, R0.reuse, 0x2, !P1 ;  /* 0x000000020000780c */ /* 0x040fe20004f81670 */
[----:B------:R1:W-:Y:S01]  /*e840*/  @!P5 STG.E.U8 desc[UR36][R6.64+0x1], R25 ;  /* 0x000001190600d986 */ /* 0x0003e2000c101124 */
[C---:B------:R-:W-:Y:S02]  /*e850*/  ISETP.LT.OR P5, PT, R0.reuse, 0x9, !P2 ;  /* 0x000000090000780c */ /* 0x040fe400057a1670 */
[----:B------:R-:W-:-:S04]  /*e860*/  ISETP.LT.OR P3, PT, R0, 0xa, !P2 ;  /* 0x0000000a0000780c */ /* 0x000fc80005761670 */
[----:B------:R-:W-:Y:S09]  /*e870*/  @P0 BRA `(.L_x_297) ;  /* 0x00000000000c0947 */ /* 0x000ff20003800000 */
[----:B------:R-:W0:Y:S02]  /*e880*/  LDG.E.U8 R16, desc[UR36][R22.64] ;  /* 0x0000002416107981 */ /* 0x000e24000c1e1100 */
[----:B0-----:R-:W-:-:S05]  /*e890*/  PRMT R3, R16, 0x8880, RZ ;  /* 0x0000888010037816 */ /* 0x001fca00000000ff */
[----:B------:R-:W-:-:S07]  /*e8a0*/  IMAD R2, R3, R18, RZ ;  /* 0x0000001203027224 */ /* 0x000fce00078e02ff */
.L_x_297:
[----:B------:R-:W-:Y:S05]  /*e8b0*/  BSYNC B1 ;  /* 0x0000000000017941 */ /* 0x000fea0003800000 */
.L_x_296:
[----:B0-----:R-:W-:Y:S01]  /*e8c0*/  @!P0 IMAD R3, R26, R17, R2 ;  /* 0x000000111a038224 */ /* 0x001fe200078e0202 */
[----:B------:R-:W-:Y:S04]  /*e8d0*/  BSSY B1, `(.L_x_298) ;  /* 0x0000006000017945 */ /* 0x000fe80003800000 */
[----:B------:R0:W-:Y:S01]  /*e8e0*/  @!P0 STG.E.U8 desc[UR36][R8.64], R3 ;  /* 0x0000000308008986 */ /* 0x0001e2000c101124 */
[----:B------:R-:W-:Y:S05]  /*e8f0*/  @P4 BRA `(.L_x_299) ;  /* 0x00000000000c4947 */ /* 0x000fea0003800000 */
[----:B------:R-:W0:Y:S02]  /*e900*/  LDG.E.U8 R16, desc[UR36][R22.64+0x1] ;  /* 0x0000012416107981 */ /* 0x000e24000c1e1100 */
[----:B0-----:R-:W-:-:S05]  /*e910*/  PRMT R3, R16, 0x8880, RZ ;  /* 0x0000888010037816 */ /* 0x001fca00000000ff */
[----:B------:R-:W-:-:S07]  /*e920*/  IMAD R2, R3, R18, RZ ;  /* 0x0000001203027224 */ /* 0x000fce00078e02ff */
.L_x_299:
[----:B------:R-:W-:Y:S05]  /*e930*/  BSYNC B1 ;  /* 0x0000000000017941 */ /* 0x000fea0003800000 */
.L_x_298:
[----:B------:R-:W-:Y:S01]  /*e940*/  @!P4 IMAD R27, R27, R17, R2 ;  /* 0x000000111b1bc224 */ /* 0x000fe200078e0202 */
[----:B------:R-:W-:Y:S04]  /*e950*/  BSSY B1, `(.L_x_300) ;  /* 0x0000006000017945 */ /* 0x000fe80003800000 */
[----:B------:R2:W-:Y:S01]  /*e960*/  @!P4 STG.E.U8 desc[UR36][R8.64+0x1], R27 ;  /* 0x0000011b0800c986 */ /* 0x0005e2000c101124 */
[----:B------:R-:W-:Y:S05]  /*e970*/  @P5 BRA `(.L_x_301) ;  /* 0x00000000000c5947 */ /* 0x000fea0003800000 */
[----:B------:R-:W0:Y:S02]  /*e980*/  LDG.E.U8 R16, desc[UR36][R4.64+0x8] ;  /* 0x0000082404107981 */ /* 0x000e24000c1e1100 */
[----:B0-----:R-:W-:-:S05]  /*e990*/  PRMT R3, R16, 0x8880, RZ ;  /* 0x0000888010037816 */ /* 0x001fca00000000ff */
[----:B------:R-:W-:-:S07]  /*e9a0*/  IMAD R2, R3, R18, RZ ;  /* 0x0000001203027224 */ /* 0x000fce00078e02ff */
.L_x_301:
[----:B------:R-:W-:Y:S05]  /*e9b0*/  BSYNC B1 ;  /* 0x0000000000017941 */ /* 0x000fea0003800000 */
.L_x_300:
[----:B0-----:R-:W-:Y:S01]  /*e9c0*/  @!P5 IMAD R3, R28, R17, R2 ;  /* 0x000000111c03d224 */ /* 0x001fe200078e0202 */
[----:B------:R-:W-:Y:S04]  /*e9d0*/  BSSY B1, `(.L_x_302) ;  /* 0x0000006000017945 */ /* 0x000fe80003800000 */
[----:B------:R0:W-:Y:S01]  /*e9e0*/  @!P5 STG.E.U8 desc[UR36][R6.64+0x8], R3 ;  /* 0x000008030600d986 */ /* 0x0001e2000c101124 */
[----:B------:R-:W-:Y:S05]  /*e9f0*/  @P3 BRA `(.L_x_303) ;  /* 0x00000000000c3947 */ /* 0x000fea0003800000 */
[----:B------:R-:W0:Y:S02]  /*ea00*/  LDG.E.U8 R16, desc[UR36][R4.64+0x9] ;  /* 0x0000092404107981 */ /* 0x000e24000c1e1100 */
[----:B0-----:R-:W-:-:S05]  /*ea10*/  PRMT R3, R16, 0x8880, RZ ;  /* 0x0000888010037816 */ /* 0x001fca00000000ff */
[----:B------:R-:W-:-:S07]  /*ea20*/  IMAD R2, R3, R18, RZ ;  /* 0x0000001203027224 */ /* 0x000fce00078e02ff */
.L_x_303:
[----:B------:R-:W-:Y:S05]  /*ea30*/  BSYNC B1 ;  /* 0x0000000000017941 */ /* 0x000fea0003800000 */
.L_x_302:
[C---:B------:R-:W-:Y:S01]  /*ea40*/  ISETP.LT.OR P5, PT, R0.reuse, 0x9, !P1 ;  /* 0x000000090000780c */ /* 0x040fe20004fa1670 */
[----:B------:R-:W-:Y:S01]  /*ea50*/  @!P3 IMAD R29, R29, R17, R2 ;  /* 0x000000111d1db224 */ /* 0x000fe200078e0202 */
[----:B------:R-:W-:Y:S01]  /*ea60*/  BSSY B1, `(.L_x_304) ;  /* 0x0000009000017945 */ /* 0x000fe20003800000 */
[C---:B------:R-:W-:Y:S02]  /*ea70*/  ISETP.LT.OR P4, PT, R0.reuse, 0xa, !P1 ;  /* 0x0000000a0000780c */ /* 0x040fe40004f81670 */
[C---:B------:R-:W-:Y:S01]  /*ea80*/  ISETP.LT.OR P0, PT, R0.reuse, 0x12, !P2 ;  /* 0x000000120000780c */ /* 0x040fe20005701670 */
[----:B------:R3:W-:Y:S01]  /*ea90*/  @!P3 STG.E.U8 desc[UR36][R6.64+0x9], R29 ;  /* 0x0000091d0600b986 */ /* 0x0007e2000c101124 */
[----:B------:R-:W-:-:S06]  /*eaa0*/  ISETP.LT.OR P3, PT, R0, 0x11, !P2 ;  /* 0x000000110000780c */ /* 0x000fcc0005761670 */
[----:B------:R-:W-:Y:S07]  /*eab0*/  @P5 BRA `(.L_x_305) ;  /* 0x00000000000c5947 */ /* 0x000fee0003800000 */
[----:B------:R-:W0:Y:S02]  /*eac0*/  LDG.E.U8 R16, desc[UR36][R22.64+0x8] ;  /* 0x0000082416107981 */ /* 0x000e24000c1e1100 */
[----:B0-----:R-:W-:-:S05]  /*ead0*/  PRMT R3, R16, 0x8880, RZ ;  /* 0x0000888010037816 */ /* 0x001fca00000000ff */
[----:B------:R-:W-:-:S07]  /*eae0*/  IMAD R2, R3, R18, RZ ;  /* 0x0000001203027224 */ /* 0x000fce00078e02ff */
.L_x_305:
[----:B------:R-:W-:Y:S05]  /*eaf0*/  BSYNC B1 ;  /* 0x0000000000017941 */ /* 0x000fea0003800000 */
.L_x_304:
[----:B0-----:R-:W-:Y:S01]  /*eb00*/  @!P5 IMAD R3, R30, R17, R2 ;  /* 0x000000111e03d224 */ /* 0x001fe200078e0202 */
[----:B------:R-:W-:Y:S04]  /*eb10*/  BSSY B1, `(.L_x_306) ;  /* 0x0000006000017945 */ /* 0x000fe80003800000 */
[----:B------:R0:W-:Y:S01]  /*eb20*/  @!P5 STG.E.U8 desc[UR36][R8.64+0x8], R3 ;  /* 0x000008030800d986 */ /* 0x0001e2000c101124 */
[----:B------:R-:W-:Y:S05]  /*eb30*/  @P4 BRA `(.L_x_307) ;  /* 0x00000000000c4947 */ /* 0x000fea0003800000 */
[----:B------:R-:W0:Y:S02]  /*eb40*/  LDG.E.U8 R16, desc[UR36][R22.64+0x9] ;  /* 0x0000092416107981 */ /* 0x000e24000c1e1100 */
[----:B0-----:R-:W-:-:S05]  /*eb50*/  PRMT R3, R16, 0x8880, RZ ;  /* 0x0000888010037816 */ /* 0x001fca00000000ff */
[----:B------:R-:W-:-:S07]  /*eb60*/  IMAD R2, R3, R18, RZ ;  /* 0x0000001203027224 */ /* 0x000fce00078e02ff */
.L_x_307:
[----:B------:R-:W-:Y:S05]  /*eb70*/  BSYNC B1 ;  /* 0x0000000000017941 */ /* 0x000fea0003800000 */
.L_x_306:
[----:B------:R-:W-:Y:S01]  /*eb80*/  @!P4 IMAD R31, R31, R17, R2 ;  /* 0x000000111f1fc224 */ /* 0x000fe200078e0202 */
[----:B------:R-:W-:Y:S04]  /*eb90*/  BSSY B1, `(.L_x_308) ;  /* 0x0000006000017945 */ /* 0x000fe80003800000 */
[----:B------:R4:W-:Y:S01]  /*eba0*/  @!P4 STG.E.U8 desc[UR36][R8.64+0x9], R31 ;  /* 0x0000091f0800c986 */ /* 0x0009e2000c101124 */
[----:B------:R-:W-:Y:S05]  /*ebb0*/  @P3 BRA `(.L_x_309) ;  /* 0x00000000000c3947 */ /* 0x000fea0003800000 */
[----:B------:R-:W0:Y:S02]  /*ebc0*/  LDG.E.U8 R16, desc[UR36][R4.64+0x10] ;  /* 0x0000102404107981 */ /* 0x000e24000c1e1100 */
[----:B0-----:R-:W-:-:S05]  /*ebd0*/  PRMT R3, R16, 0x8880, RZ ;  /* 0x0000888010037816 */ /* 0x001fca00000000ff */
[----:B------:R-:W-:-:S07]  /*ebe0*/  IMAD R2, R3, R18, RZ ;  /* 0x0000001203027224 */ /* 0x000fce00078e02ff */
.L_x_309:
[----:B------:R-:W-:Y:S05]  /*ebf0*/  BSYNC B1 ;  /* 0x0000000000017941 */ /* 0x000fea0003800000 */
.L_x_308:
[----:B0-----:R-:W-:Y:S01]  /*ec00*/  @!P3 IMAD R3, R32, R17, R2 ;  /* 0x000000112003b224 */ /* 0x001fe200078e0202 */
[----:B------:R-:W-:Y:S04]  /*ec10*/  BSSY B1, `(.L_x_310) ;  /* 0x0000006000017945 */ /* 0x000fe80003800000 */
[----:B------:R0:W-:Y:S01]  /*ec20*/  @!P3 STG.E.U8 desc[UR36][R6.64+0x10], R3 ;  /* 0x000010030600b986 */ /* 0x0001e2000c101124 */
[----:B------:R-:W-:Y:S05]  /*ec30*/  @P0 BRA `(.L_x_311) ;  /* 0x00000000000c0947 */ /* 0x000fea0003800000 */
[----:B------:R-:W0:Y:S02]  /*ec40*/  LDG.E.U8 R16, desc[UR36][R4.64+0x11] ;  /* 0x0000112404107981 */ /* 0x000e24000c1e1100 */
[----:B0-----:R-:W-:-:S05]  /*ec50*/  PRMT R3, R16, 0x8880, RZ ;  /* 0x0000888010037816 */ /* 0x001fca00000000ff */
[----:B------:R-:W-:-:S07]  /*ec60*/  IMAD R2, R3, R18, RZ ;  /* 0x0000001203027224 */ /* 0x000fce00078e02ff */
.L_x_311:
[----:B------:R-:W-:Y:S05]  /*ec70*/  BSYNC B1 ;  /* 0x0000000000017941 */ /* 0x000fea0003800000 */
.L_x_310:
        /* <DEDUP_REMOVED lines=11> */
.L_x_313:
[----:B------:R-:W-:Y:S05]  /*ed30*/  BSYNC B1 ;  /* 0x0000000000017941 */ /* 0x000fea0003800000 */
.L_x_312:
[----:B0-----:R-:W-:Y:S01]  /*ed40*/  @!P4 IMAD R3, R34, R17, R2 ;  /* 0x000000112203c224 */ /* 0x001fe200078e0202 */
[----:B------:R-:W-:Y:S04]  /*ed50*/  BSSY B1, `(.L_x_314) ;  /* 0x0000006000017945 */ /* 0x000fe80003800000 */
[----:B------:R0:W-:Y:S01]  /*ed60*/  @!P4 STG.E.U8 desc[UR36][R8.64+0x10], R3 ;  /* 0x000010030800c986 */ /* 0x0001e2000c101124 */
[----:B------:R-:W-:Y:S05]  /*ed70*/  @P3 BRA `(.L_x_315) ;  /* 0x00000000000c3947 */ /* 0x000fea0003800000 */
[----:B------:R-:W0:Y:S02]  /*ed80*/  LDG.E.U8 R16, desc[UR36][R22.64+0x11] ;  /* 0x0000112416107981 */ /* 0x000e24000c1e1100 */
[----:B0-----:R-:W-:-:S05]  /*ed90*/  PRMT R3, R16, 0x8880, RZ ;  /* 0x0000888010037816 */ /* 0x001fca00000000ff */
[----:B------:R-:W-:-:S07]  /*eda0*/  IMAD R2, R3, R18, RZ ;  /* 0x0000001203027224 */ /* 0x000fce00078e02ff */
.L_x_315:
[----:B------:R-:W-:Y:S05]  /*edb0*/  BSYNC B1 ;  /* 0x0000000000017941 */ /* 0x000fea0003800000 */
.L_x_314:
[----:B------:R-:W-:Y:S01]  /*edc0*/  @!P3 IMAD R35, R35, R17, R2 ;  /* 0x000000112323b224 */ /* 0x000fe200078e0202 */
[----:B------:R-:W-:Y:S04]  /*edd0*/  BSSY B1, `(.L_x_316) ;  /* 0x0000006000017945 */ /* 0x000fe80003800000 */
[----:B------:R0:W-:Y:S01]  /*ede0*/  @!P3 STG.E.U8 desc[UR36][R8.64+0x11], R35 ;  /* 0x000011230800b986 */ /* 0x0001e2000c101124 */
[----:B------:R-:W-:Y:S05]  /*edf0*/  @P5 BRA `(.L_x_317) ;  /* 0x00000000000c5947 */ /* 0x000fea0003800000 */
[----:B------:R-:W0:Y:S02]  /*ee00*/  LDG.E.U8 R16, desc[UR36][R4.64+0x18] ;  /* 0x0000182404107981 */ /* 0x000e24000c1e1100 */
[----:B0-----:R-:W-:-:S05]  /*ee10*/  PRMT R3, R16, 0x8880, RZ ;  /* 0x0000888010037816 */ /* 0x001fca00000000ff */
[----:B------:R-:W-:-:S07]  /*ee20*/  IMAD R2, R3, R18, RZ ;  /* 0x0000001203027224 */ /* 0x000fce00078e02ff */
.L_x_317:
[----:B------:R-:W-:Y:S05]  /*ee30*/  BSYNC B1 ;  /* 0x0000000000017941 */ /* 0x000fea0003800000 */
.L_x_316:
[----:B0-----:R-:W-:Y:S01]  /*ee40*/  @!P5 IMAD R3, R36, R17, R2 ;  /* 0x000000112403d224 */ /* 0x001fe200078e0202 */
[----:B------:R-:W-:Y:S04]  /*ee50*/  BSSY B1, `(.L_x_318) ;  /* 0x0000006000017945 */ /* 0x000fe80003800000 */
[----:B------:R0:W-:Y:S01]  /*ee60*/  @!P5 STG.E.U8 desc[UR36][R6.64+0x18], R3 ;  /* 0x000018030600d986 */ /* 0x0001e2000c101124 */
[----:B------:R-:W-:Y:S05]  /*ee70*/  @P0 BRA `(.L_x_319) ;  /* 0x00000000000c0947 */ /* 0x000fea0003800000 */
[----:B------:R-:W0:Y:S02]  /*ee80*/  LDG.E.U8 R16, desc[UR36][R4.64+0x19] ;  /* 0x0000192404107981 */ /* 0x000e24000c1e1100 */
[----:B0-----:R-:W-:-:S05]  /*ee90*/  PRMT R3, R16, 0x8880, RZ ;  /* 0x0000888010037816 */ /* 0x001fca00000000ff */
[----:B------:R-:W-:-:S07]  /*eea0*/  IMAD R2, R3, R18, RZ ;  /* 0x0000001203027224 */ /* 0x000fce00078e02ff */
.L_x_319:
[----:B------:R-:W-:Y:S05]  /*eeb0*/  BSYNC B1 ;  /* 0x0000000000017941 */ /* 0x000fea0003800000 */
.L_x_318:
        /* <DEDUP_REMOVED lines=11> */
.L_x_321:
[----:B------:R-:W-:Y:S05]  /*ef70*/  BSYNC B1 ;  /* 0x0000000000017941 */ /* 0x000fea0003800000 */
.L_x_320:
[----:B0-----:R-:W-:Y:S01]  /*ef80*/  @!P4 IMAD R3, R38, R17, R2 ;  /* 0x000000112603c224 */ /* 0x001fe200078e0202 */
[----:B------:R-:W-:Y:S04]  /*ef90*/  BSSY B1, `(.L_x_322) ;  /* 0x0000006000017945 */ /* 0x000fe80003800000 */
[----:B------:R0:W-:Y:S01]  /*efa0*/  @!P4 STG.E.U8 desc[UR36][R8.64+0x18], R3 ;  /* 0x000018030800c986 */ /* 0x0001e2000c101124 */
[----:B------:R-:W-:Y:S05]  /*efb0*/  @P3 BRA `(.L_x_323) ;  /* 0x00000000000c3947 */ /* 0x000fea0003800000 */
[----:B------:R-:W0:Y:S02]  /*efc0*/  LDG.E.U8 R16, desc[UR36][R22.64+0x19] ;  /* 0x0000192416107981 */ /* 0x000e24000c1e1100 */
[----:B0-----:R-:W-:-:S05]  /*efd0*/  PRMT R3, R16, 0x8880, RZ ;  /* 0x0000888010037816 */ /* 0x001fca00000000ff */
[----:B------:R-:W-:-:S07]  /*efe0*/  IMAD R2, R3, R18, RZ ;  /* 0x0000001203027224 */ /* 0x000fce00078e02ff */
.L_x_323:
[----:B------:R-:W-:Y:S05]  /*eff0*/  BSYNC B1 ;  /* 0x0000000000017941 */ /* 0x000fea0003800000 */
.L_x_322:
[----:B------:R-:W-:Y:S01]  /*f000*/  @!P3 IMAD R39, R39, R17, R2 ;  /* 0x000000112727b224 */ /* 0x000fe200078e0202 */
[----:B------:R-:W-:Y:S04]  /*f010*/  BSSY B1, `(.L_x_324) ;  /* 0x0000006000017945 */ /* 0x000fe80003800000 */
[----:B------:R0:W-:Y:S01]  /*f020*/  @!P3 STG.E.U8 desc[UR36][R8.64+0x19], R39 ;  /* 0x000019270800b986 */ /* 0x0001e2000c101124 */
[----:B------:R-:W-:Y:S05]  /*f030*/  @P5 BRA `(.L_x_325) ;  /* 0x00000000000c5947 */ /* 0x000fea0003800000 */
[----:B------:R-:W0:Y:S02]  /*f040*/  LDG.E.U8 R16, desc[UR36][R4.64+0x20] ;  /* 0x0000202404107981 */ /* 0x000e24000c1e1100 */
[----:B0-----:R-:W-:-:S05]  /*f050*/  PRMT R3, R16, 0x8880, RZ ;  /* 0x0000888010037816 */ /* 0x001fca00000000ff */
[----:B------:R-:W-:-:S07]  /*f060*/  IMAD R2, R3, R18, RZ ;  /* 0x0000001203027224 */ /* 0x000fce00078e02ff */
.L_x_325:
[----:B------:R-:W-:Y:S05]  /*f070*/  BSYNC B1 ;  /* 0x0000000000017941 */ /* 0x000fea0003800000 */
.L_x_324:
[----:B0-----:R-:W-:Y:S01]  /*f080*/  @!P5 IMAD R3, R40, R17, R2 ;  /* 0x000000112803d224 */ /* 0x001fe200078e0202 */
[----:B------:R-:W-:Y:S04]  /*f090*/  BSSY B1, `(.L_x_326) ;  /* 0x0000006000017945 */ /* 0x000fe80003800000 */
[----:B------:R0:W-:Y:S01]  /*f0a0*/  @!P5 STG.E.U8 desc[UR36][R6.64+0x20], R3 ;  /* 0x000020030600d986 */ /* 0x0001e2000c101124 */
[----:B------:R-:W-:Y:S05]  /*f0b0*/  @P0 BRA `(.L_x_327) ;  /* 0x00000000000c0947 */ /* 0x000fea0003800000 */
[----:B------:R-:W0:Y:S02]  /*f0c0*/  LDG.E.U8 R16, desc[UR36][R4.64+0x21] ;  /* 0x0000212404107981 */ /* 0x000e24000c1e1100 */
[----:B0-----:R-:W-:-:S05]  /*f0d0*/  PRMT R3, R16, 0x8880, RZ ;  /* 0x0000888010037816 */ /* 0x001fca00000000ff */
[----:B------:R-:W-:-:S07]  /*f0e0*/  IMAD R2, R3, R18, RZ ;  /* 0x0000001203027224 */ /* 0x000fce00078e02ff */
.L_x_327:
[----:B------:R-:W-:Y:S05]  /*f0f0*/  BSYNC B1 ;  /* 0x0000000000017941 */ /* 0x000fea0003800000 */
.L_x_326:
        /* <DEDUP_REMOVED lines=11> */
.L_x_329:
[----:B------:R-:W-:Y:S05]  /*f1b0*/  BSYNC B1 ;  /* 0x0000000000017941 */ /* 0x000fea0003800000 */
.L_x_328:
[----:B0-----:R-:W-:Y:S01]  /*f1c0*/  @!P4 IMAD R3, R42, R17, R2 ;  /* 0x000000112a03c224 */ /* 0x001fe200078e0202 */
[----:B------:R-:W-:Y:S04]  /*f1d0*/  BSSY B1, `(.L_x_330) ;  /* 0x0000006000017945 */ /* 0x000fe80003800000 */
[----:B------:R0:W-:Y:S01]  /*f1e0*/  @!P4 STG.E.U8 desc[UR36][R8.64+0x20], R3 ;  /* 0x000020030800c986 */ /* 0x0001e2000c101124 */
[----:B------:R-:W-:Y:S05]  /*f1f0*/  @P3 BRA `(.L_x_331) ;  /* 0x00000000000c3947 */ /* 0x000fea0003800000 */
[----:B------:R-:W0:Y:S02]  /*f200*/  LDG.E.U8 R16, desc[UR36][R22.64+0x21] ;  /* 0x0000212416107981 */ /* 0x000e24000c1e1100 */
[----:B0-----:R-:W-:-:S05]  /*f210*/  PRMT R3, R16, 0x8880, RZ ;  /* 0x0000888010037816 */ /* 0x001fca00000000ff */
[----:B------:R-:W-:-:S07]  /*f220*/  IMAD R2, R3, R18, RZ ;  /* 0x0000001203027224 */ /* 0x000fce00078e02ff */
.L_x_331:
[----:B------:R-:W-:Y:S05]  /*f230*/  BSYNC B1 ;  /* 0x0000000000017941 */ /* 0x000fea0003800000 */
.L_x_330:
[----:B------:R-:W-:Y:S01]  /*f240*/  @!P3 IMAD R43, R43, R17, R2 ;  /* 0x000000112b2bb224 */ /* 0x000fe200078e0202 */
[----:B------:R-:W-:Y:S04]  /*f250*/  BSSY B1, `(.L_x_332) ;  /* 0x0000006000017945 */ /* 0x000fe80003800000 */
[----:B------:R0:W-:Y:S01]  /*f260*/  @!P3 STG.E.U8 desc[UR36][R8.64+0x21], R43 ;  /* 0x0000212b0800b986 */ /* 0x0001e2000c101124 */
[----:B------:R-:W-:Y:S05]  /*f270*/  @P5 BRA `(.L_x_333) ;  /* 0x00000000000c5947 */ /* 0x000fea0003800000 */
[----:B------:R-:W0:Y:S02]  /*f280*/  LDG.E.U8 R16, desc[UR36][R4.64+0x28] ;  /* 0x0000282404107981 */ /* 0x000e24000c1e1100 */
[----:B0-----:R-:W-:-:S05]  /*f290*/  PRMT R3, R16, 0x8880, RZ ;  /* 0x0000888010037816 */ /* 0x001fca00000000ff */
[----:B------:R-:W-:-:S07]  /*f2a0*/  IMAD R2, R3, R18, RZ ;  /* 0x0000001203027224 */ /* 0x000fce00078e02ff */
.L_x_333:
[----:B------:R-:W-:Y:S05]  /*f2b0*/  BSYNC B1 ;  /* 0x0000000000017941 */ /* 0x000fea0003800000 */
.L_x_332:
[----:B0-----:R-:W-:Y:S01]  /*f2c0*/  @!P5 IMAD R3, R44, R17, R2 ;  /* 0x000000112c03d224 */ /* 0x001fe200078e0202 */
[----:B------:R-:W-:Y:S04]  /*f2d0*/  BSSY B1, `(.L_x_334) ;  /* 0x0000006000017945 */ /* 0x000fe80003800000 */
[----:B------:R0:W-:Y:S01]  /*f2e0*/  @!P5 STG.E.U8 desc[UR36][R6.64+0x28], R3 ;  /* 0x000028030600d986 */ /* 0x0001e2000c101124 */
[----:B------:R-:W-:Y:S05]  /*f2f0*/  @P0 BRA `(.L_x_335) ;  /* 0x00000000000c0947 */ /* 0x000fea0003800000 */
[----:B------:R-:W0:Y:S02]  /*f300*/  LDG.E.U8 R16, desc[UR36][R4.64+0x29] ;  /* 0x0000292404107981 */ /* 0x000e24000c1e1100 */
[----:B0-----:R-:W-:-:S05]  /*f310*/  PRMT R3, R16, 0x8880, RZ ;  /* 0x0000888010037816 */ /* 0x001fca00000000ff */
[----:B------:R-:W-:-:S07]  /*f320*/  IMAD R2, R3, R18, RZ ;  /* 0x0000001203027224 */ /* 0x000fce00078e02ff */
.L_x_335:
[----:B------:R-:W-:Y:S05]  /*f330*/  BSYNC B1 ;  /* 0x0000000000017941 */ /* 0x000fea0003800000 */
.L_x_334:
        /* <DEDUP_REMOVED lines=11> */
.L_x_337:
[----:B------:R-:W-:Y:S05]  /*f3f0*/  BSYNC B1 ;  /* 0x0000000000017941 */ /* 0x000fea0003800000 */
.L_x_336:
[----:B0-----:R-:W-:Y:S01]  /*f400*/  @!P4 IMAD R3, R46, R17, R2 ;  /* 0x000000112e03c224 */ /* 0x001fe200078e0202 */
[----:B------:R-:W-:Y:S04]  /*f410*/  BSSY B1, `(.L_x_338) ;  /* 0x0000006000017945 */ /* 0x000fe80003800000 */
[----:B------:R0:W-:Y:S01]  /*f420*/  @!P4 STG.E.U8 desc[UR36][R8.64+0x28], R3 ;  /* 0x000028030800c986 */ /* 0x0001e2000c101124 */
[----:B------:R-:W-:Y:S05]  /*f430*/  @P3 BRA `(.L_x_339) ;  /* 0x00000000000c3947 */ /* 0x000fea0003800000 */
[----:B------:R-:W0:Y:S02]  /*f440*/  LDG.E.U8 R16, desc[UR36][R22.64+0x29] ;  /* 0x0000292416107981 */ /* 0x000e24000c1e1100 */
[----:B0-----:R-:W-:-:S05]  /*f450*/  PRMT R3, R16, 0x8880, RZ ;  /* 0x0000888010037816 */ /* 0x001fca00000000ff */
[----:B------:R-:W-:-:S07]  /*f460*/  IMAD R2, R3, R18, RZ ;  /* 0x0000001203027224 */ /* 0x000fce00078e02ff */
.L_x_339:
[----:B------:R-:W-:Y:S05]  /*f470*/  BSYNC B1 ;  /* 0x0000000000017941 */ /* 0x000fea0003800000 */
.L_x_338:
[----:B------:R-:W-:Y:S01]  /*f480*/  @!P3 IMAD R47, R47, R17, R2 ;  /* 0x000000112f2fb224 */ /* 0x000fe200078e0202 */
[----:B------:R-:W-:Y:S04]  /*f490*/  BSSY B1, `(.L_x_340) ;  /* 0x0000006000017945 */ /* 0x000fe80003800000 */
[----:B------:R0:W-:Y:S01]  /*f4a0*/  @!P3 STG.E.U8 desc[UR36][R8.64+0x29], R47 ;  /* 0x0000292f0800b986 */ /* 0x0001e2000c101124 */
[----:B------:R-:W-:Y:S05]  /*f4b0*/  @P5 BRA `(.L_x_341) ;  /* 0x00000000000c5947 */ /* 0x000fea0003800000 */
[----:B------:R-:W0:Y:S02]  /*f4c0*/  LDG.E.U8 R16, desc[UR36][R4.64+0x30] ;  /* 0x0000302404107981 */ /* 0x000e24000c1e1100 */
[----:B0-----:R-:W-:-:S05]  /*f4d0*/  PRMT R3, R16, 0x8880, RZ ;  /* 0x0000888010037816 */ /* 0x001fca00000000ff */
[----:B------:R-:W-:-:S07]  /*f4e0*/  IMAD R2, R3, R18, RZ ;  /* 0x0000001203027224 */ /* 0x000fce00078e02ff */
.L_x_341:
[----:B------:R-:W-:Y:S05]  /*f4f0*/  BSYNC B1 ;  /* 0x0000000000017941 */ /* 0x000fea0003800000 */
.L_x_340:
[----:B0-----:R-:W-:Y:S01]  /*f500*/  @!P5 IMAD R3, R48, R17, R2 ;  /* 0x000000113003d224 */ /* 0x001fe200078e0202 */
[----:B------:R-:W-:Y:S04]  /*f510*/  BSSY B1, `(.L_x_342) ;  /* 0x0000006000017945 */ /* 0x000fe80003800000 */
[----:B------:R0:W-:Y:S01]  /*f520*/  @!P5 STG.E.U8 desc[UR36][R6.64+0x30], R3 ;  /* 0x000030030600d986 */ /* 0x0001e2000c101124 */
[----:B------:R-:W-:Y:S05]  /*f530*/  @P0 BRA `(.L_x_343) ;  /* 0x00000000000c0947 */ /* 0x000fea0003800000 */
[----:B------:R-:W0:Y:S02]  /*f540*/  LDG.E.U8 R16, desc[UR36][R4.64+0x31] ;  /* 0x0000312404107981 */ /* 0x000e24000c1e1100 */
[----:B0-----:R-:W-:-:S05]  /*f550*/  PRMT R3, R16, 0x8880, RZ ;  /* 0x0000888010037816 */ /* 0x001fca00000000ff */
[----:B------:R-:W-:-:S07]  /*f560*/  IMAD R2, R3, R18, RZ ;  /* 0x0000001203027224 */ /* 0x000fce00078e02ff */
.L_x_343:
[----:B------:R-:W-:Y:S05]  /*f570*/  BSYNC B1 ;  /* 0x0000000000017941 */ /* 0x000fea0003800000 */
.L_x_342:
        /* <DEDUP_REMOVED lines=11> */
.L_x_345:
[----:B------:R-:W-:Y:S05]  /*f630*/  BSYNC B1 ;  /* 0x0000000000017941 */ /* 0x000fea0003800000 */
.L_x_344:
[----:B0-----:R-:W-:Y:S01]  /*f640*/  @!P4 IMAD R3, R50, R17, R2 ;  /* 0x000000113203c224 */ /* 0x001fe200078e0202 */
[----:B------:R-:W-:Y:S04]  /*f650*/  BSSY B1, `(.L_x_346) ;  /* 0x0000006000017945 */ /* 0x000fe80003800000 */
[----:B------:R0:W-:Y:S01]  /*f660*/  @!P4 STG.E.U8 desc[UR36][R8.64+0x30], R3 ;  /* 0x000030030800c986 */ /* 0x0001e2000c101124 */
[----:B------:R-:W-:Y:S05]  /*f670*/  @P3 BRA `(.L_x_347) ;  /* 0x00000000000c3947 */ /* 0x000fea0003800000 */
[----:B------:R-:W0:Y:S02]  /*f680*/  LDG.E.U8 R16, desc[UR36][R22.64+0x31] ;  /* 0x0000312416107981 */ /* 0x000e24000c1e1100 */
[----:B0-----:R-:W-:-:S05]  /*f690*/  PRMT R3, R16, 0x8880, RZ ;  /* 0x0000888010037816 */ /* 0x001fca00000000ff */
[----:B------:R-:W-:-:S07]  /*f6a0*/  IMAD R2, R3, R18, RZ ;  /* 0x0000001203027224 */ /* 0x000fce00078e02ff */
.L_x_347:
[----:B------:R-:W-:Y:S05]  /*f6b0*/  BSYNC B1 ;  /* 0x0000000000017941 */ /* 0x000fea0003800000 */
.L_x_346:
[----:B------:R-:W-:Y:S01]  /*f6c0*/  @!P3 IMAD R51, R51, R17, R2 ;  /* 0x000000113333b224 */ /* 0x000fe200078e0202 */
[----:B------:R-:W-:Y:S04]  /*f6d0*/  BSSY B1, `(.L_x_348) ;  /* 0x0000006000017945 */ /* 0x000fe80003800000 */
[----:B------:R0:W-:Y:S01]  /*f6e0*/  @!P3 STG.E.U8 desc[UR36][R8.64+0x31], R51 ;  /* 0x000031330800b986 */ /* 0x0001e2000c101124 */
[----:B------:R-:W-:Y:S05]  /*f6f0*/  @P5 BRA `(.L_x_349) ;  /* 0x00000000000c5947 */ /* 0x000fea0003800000 */
[----:B------:R-:W0:Y:S02]  /*f700*/  LDG.E.U8 R16, desc[UR36][R4.64+0x38] ;  /* 0x0000382404107981 */ /* 0x000e24000c1e1100 */
[----:B0-----:R-:W-:-:S05]  /*f710*/  PRMT R3, R16, 0x8880, RZ ;  /* 0x0000888010037816 */ /* 0x001fca00000000ff */
[----:B------:R-:W-:-:S07]  /*f720*/  IMAD R2, R3, R18, RZ ;  /* 0x0000001203027224 */ /* 0x000fce00078e02ff */
.L_x_349:
[----:B------:R-:W-:Y:S05]  /*f730*/  BSYNC B1 ;  /* 0x0000000000017941 */ /* 0x000fea0003800000 */
.L_x_348:
[----:B0-----:R-:W-:Y:S01]  /*f740*/  @!P5 IMAD R3, R52, R17, R2 ;  /* 0x000000113403d224 */ /* 0x001fe200078e0202 */
[----:B------:R-:W-:Y:S04]  /*f750*/  BSSY B1, `(.L_x_350) ;  /* 0x0000006000017945 */ /* 0x000fe80003800000 */
[----:B------:R0:W-:Y:S01]  /*f760*/  @!P5 STG.E.U8 desc[UR36][R6.64+0x38], R3 ;  /* 0x000038030600d986 */ /* 0x0001e2000c101124 */
[----:B------:R-:W-:Y:S05]  /*f770*/  @P0 BRA `(.L_x_351) ;  /* 0x00000000000c0947 */ /* 0x000fea0003800000 */
[----:B------:R-:W0:Y:S02]  /*f780*/  LDG.E.U8 R16, desc[UR36][R4.64+0x39] ;  /* 0x0000392404107981 */ /* 0x000e24000c1e1100 */
[----:B0-----:R-:W-:-:S05]  /*f790*/  PRMT R3, R16, 0x8880, RZ ;  /* 0x0000888010037816 */ /* 0x001fca00000000ff */
[----:B------:R-:W-:-:S07]  /*f7a0*/  IMAD R2, R3, R18, RZ ;  /* 0x0000001203027224 */ /* 0x000fce00078e02ff */
.L_x_351:
[----:B------:R-:W-:Y:S05]  /*f7b0*/  BSYNC B1 ;  /* 0x0000000000017941 */ /* 0x000fea0003800000 */
.L_x_350:
        /* <DEDUP_REMOVED lines=11> */
.L_x_353:
[----:B------:R-:W-:Y:S05]  /*f870*/  BSYNC B1 ;  /* 0x0000000000017941 */ /* 0x000fea0003800000 */
.L_x_352:
[----:B0-----:R-:W-:Y:S01]  /*f880*/  @!P4 IMAD R3, R54, R17, R2 ;  /* 0x000000113603c224 */ /* 0x001fe200078e0202 */
[----:B------:R-:W-:Y:S04]  /*f890*/  BSSY B1, `(.L_x_354) ;  /* 0x0000006000017945 */ /* 0x000fe80003800000 */
[----:B------:R0:W-:Y:S01]  /*f8a0*/  @!P4 STG.E.U8 desc[UR36][R8.64+0x38], R3 ;  /* 0x000038030800c986 */ /* 0x0001e2000c101124 */
[----:B------:R-:W-:Y:S05]  /*f8b0*/  @P3 BRA `(.L_x_355) ;  /* 0x00000000000c3947 */ /* 0x000fea0003800000 */
[----:B------:R-:W0:Y:S02]  /*f8c0*/  LDG.E.U8 R16, desc[UR36][R22.64+0x39] ;  /* 0x0000392416107981 */ /* 0x000e24000c1e1100 */
[----:B0-----:R-:W-:-:S05]  /*f8d0*/  PRMT R3, R16, 0x8880, RZ ;  /* 0x0000888010037816 */ /* 0x001fca00000000ff */
[----:B------:R-:W-:-:S07]  /*f8e0*/  IMAD R2, R3, R18, RZ ;  /* 0x0000001203027224 */ /* 0x000fce00078e02ff */
.L_x_355:
[----:B------:R-:W-:Y:S05]  /*f8f0*/  BSYNC B1 ;  /* 0x0000000000017941 */ /* 0x000fea0003800000 */
.L_x_354:
[----:B------:R-:W-:Y:S01]  /*f900*/  @!P3 IMAD R55, R55, R17, R2 ;  /* 0x000000113737b224 */ /* 0x000fe200078e0202 */
[----:B------:R-:W-:Y:S04]  /*f910*/  BSSY B1, `(.L_x_356) ;  /* 0x0000006000017945 */ /* 0x000fe80003800000 */
[----:B------:R0:W-:Y:S01]  /*f920*/  @!P3 STG.E.U8 desc[UR36][R8.64+0x39], R55 ;  /* 0x000039370800b986 */ /* 0x0001e2000c101124 */
[----:B------:R-:W-:Y:S05]  /*f930*/  @P5 BRA `(.L_x_357) ;  /* 0x00000000000c5947 */ /* 0x000fea0003800000 */
[----:B------:R-:W0:Y:S02]  /*f940*/  LDG.E.U8 R16, desc[UR36][R4.64+0x40] ;  /* 0x0000402404107981 */ /* 0x000e24000c1e1100 */
[----:B0-----:R-:W-:-:S05]  /*f950*/  PRMT R3, R16, 0x8880, RZ ;  /* 0x0000888010037816 */ /* 0x001fca00000000ff */
[----:B------:R-:W-:-:S07]  /*f960*/  IMAD R2, R3, R18, RZ ;  /* 0x0000001203027224 */ /* 0x000fce00078e02ff */
.L_x_357:
[----:B------:R-:W-:Y:S05]  /*f970*/  BSYNC B1 ;  /* 0x0000000000017941 */ /* 0x000fea0003800000 */
.L_x_356:
[----:B0-----:R-:W-:Y:S01]  /*f980*/  @!P5 IMAD R3, R56, R17, R2 ;  /* 0x000000113803d224 */ /* 0x001fe200078e0202 */
[----:B------:R-:W-:Y:S04]  /*f990*/  BSSY B1, `(.L_x_358) ;  /* 0x0000006000017945 */ /* 0x000fe80003800000 */
[----:B------:R0:W-:Y:S01]  /*f9a0*/  @!P5 STG.E.U8 desc[UR36][R6.64+0x40], R3 ;  /* 0x000040030600d986 */ /* 0x0001e2000c101124 */
[----:B------:R-:W-:Y:S05]  /*f9b0*/  @P0 BRA `(.L_x_359) ;  /* 0x00000000000c0947 */ /* 0x000fea0003800000 */
[----:B------:R-:W0:Y:S02]  /*f9c0*/  LDG.E.U8 R16, desc[UR36][R4.64+0x41] ;  /* 0x0000412404107981 */ /* 0x000e24000c1e1100 */
[----:B0-----:R-:W-:-:S05]  /*f9d0*/  PRMT R3, R16, 0x8880, RZ ;  /* 0x0000888010037816 */ /* 0x001fca00000000ff */
[----:B------:R-:W-:-:S07]  /*f9e0*/  IMAD R2, R3, R18, RZ ;  /* 0x0000001203027224 */ /* 0x000fce00078e02ff */
.L_x_359:
[----:B------:R-:W-:Y:S05]  /*f9f0*/  BSYNC B1 ;  /* 0x0000000000017941 */ /* 0x000fea0003800000 */
.L_x_358:
        /* <DEDUP_REMOVED lines=11> */
.L_x_361:
[----:B------:R-:W-:Y:S05]  /*fab0*/  BSYNC B1 ;  /* 0x0000000000017941 */ /* 0x000fea0003800000 */
.L_x_360:
[----:B0-----:R-:W-:Y:S01]  /*fac0*/  @!P4 IMAD R3, R58, R17, R2 ;  /* 0x000000113a03c224 */ /* 0x001fe200078e0202 */
[----:B------:R-:W-:Y:S04]  /*fad0*/  BSSY B1, `(.L_x_362) ;  /* 0x0000006000017945 */ /* 0x000fe80003800000 */
[----:B------:R0:W-:Y:S01]  /*fae0*/  @!P4 STG.E.U8 desc[UR36][R8.64+0x40], R3 ;  /* 0x000040030800c986 */ /* 0x0001e2000c101124 */
[----:B------:R-:W-:Y:S05]  /*faf0*/  @P3 BRA `(.L_x_363) ;  /* 0x00000000000c3947 */ /* 0x000fea0003800000 */
[----:B------:R-:W0:Y:S02]  /*fb00*/  LDG.E.U8 R16, desc[UR36][R22.64+0x41] ;  /* 0x0000412416107981 */ /* 0x000e24000c1e1100 */
[----:B0-----:R-:W-:-:S05]  /*fb10*/  PRMT R3, R16, 0x8880, RZ ;  /* 0x0000888010037816 */ /* 0x001fca00000000ff */
[----:B------:R-:W-:-:S07]  /*fb20*/  IMAD R2, R3, R18, RZ ;  /* 0x0000001203027224 */ /* 0x000fce00078e02ff */
.L_x_363:
[----:B------:R-:W-:Y:S05]  /*fb30*/  BSYNC B1 ;  /* 0x0000000000017941 */ /* 0x000fea0003800000 */
.L_x_362:
[----:B------:R-:W-:Y:S01]  /*fb40*/  @!P3 IMAD R59, R59, R17, R2 ;  /* 0x000000113b3bb224 */ /* 0x000fe200078e0202 */
[----:B------:R-:W-:Y:S04]  /*fb50*/  BSSY B1, `(.L_x_364) ;  /* 0x0000006000017945 */ /* 0x000fe80003800000 */
[----:B------:R0:W-:Y:S01]  /*fb60*/  @!P3 STG.E.U8 desc[UR36][R8.64+0x41], R59 ;  /* 0x0000413b0800b986 */ /* 0x0001e2000c101124 */
[----:B------:R-:W-:Y:S05]  /*fb70*/  @P5 BRA `(.L_x_365) ;  /* 0x00000000000c5947 */ /* 0x000fea0003800000 */
[----:B------:R-:W0:Y:S02]  /*fb80*/  LDG.E.U8 R16, desc[UR36][R4.64+0x48] ;  /* 0x0000482404107981 */ /* 0x000e24000c1e1100 */
[----:B0-----:R-:W-:-:S05]  /*fb90*/  PRMT R3, R16, 0x8880, RZ ;  /* 0x0000888010037816 */ /* 0x001fca00000000ff */
[----:B------:R-:W-:-:S07]  /*fba0*/  IMAD R2, R3, R18, RZ ;  /* 0x0000001203027224 */ /* 0x000fce00078e02ff */
.L_x_365:
[----:B------:R-:W-:Y:S05]  /*fbb0*/  BSYNC B1 ;  /* 0x0000000000017941 */ /* 0x000fea0003800000 */
.L_x_364:
[----:B0-----:R-:W-:Y:S01]  /*fbc0*/  @!P5 IMAD R3, R60, R17, R2 ;  /* 0x000000113c03d224 */ /* 0x001fe200078e0202 */
[----:B------:R-:W-:Y:S04]  /*fbd0*/  BSSY B1, `(.L_x_366) ;  /* 0x0000006000017945 */ /* 0x000fe80003800000 */
[----:B------:R0:W-:Y:S01]  /*fbe0*/  @!P5 STG.E.U8 desc[UR36][R6.64+0x48], R3 ;  /* 0x000048030600d986 */ /* 0x0001e2000c101124 */
[----:B------:R-:W-:Y:S05]  /*fbf0*/  @P0 BRA `(.L_x_367) ;  /* 0x00000000000c0947 */ /* 0x000fea0003800000 */
[----:B------:R-:W0:Y:S02]  /*fc00*/  LDG.E.U8 R16, desc[UR36][R4.64+0x49] ;  /* 0x0000492404107981 */ /* 0x000e24000c1e1100 */
[----:B0-----:R-:W-:-:S05]  /*fc10*/  PRMT R3, R16, 0x8880, RZ ;  /* 0x0000888010037816 */ /* 0x001fca00000000ff */
[----:B------:R-:W-:-:S07]  /*fc20*/  IMAD R2, R3, R18, RZ ;  /* 0x0000001203027224 */ /* 0x000fce00078e02ff */
.L_x_367:
[----:B------:R-:W-:Y:S05]  /*fc30*/  BSYNC B1 ;  /* 0x0000000000017941 */ /* 0x000fea0003800000 */
.L_x_366:
        /* <DEDUP_REMOVED lines=11> */
.L_x_369:
[----:B------:R-:W-:Y:S05]  /*fcf0*/  BSYNC B1 ;  /* 0x0000000000017941 */ /* 0x000fea0003800000 */
.L_x_368:
[----:B0-----:R-:W-:Y:S01]  /*fd00*/  @!P4 IMAD R3, R62, R17, R2 ;  /* 0x000000113e03c224 */ /* 0x001fe200078e0202 */
[----:B------:R-:W-:Y:S04]  /*fd10*/  BSSY B1, `(.L_x_370) ;  /* 0x0000006000017945 */ /* 0x000fe80003800000 */
[----:B------:R0:W-:Y:S01]  /*fd20*/  @!P4 STG.E.U8 desc[UR36][R8.64+0x48], R3 ;  /* 0x000048030800c986 */ /* 0x0001e2000c101124 */
[----:B------:R-:W-:Y:S05]  /*fd30*/  @P3 BRA `(.L_x_371) ;  /* 0x00000000000c3947 */ /* 0x000fea0003800000 */
[----:B------:R-:W0:Y:S02]  /*fd40*/  LDG.E.U8 R16, desc[UR36][R22.64+0x49] ;  /* 0x0000492416107981 */ /* 0x000e24000c1e1100 */
[----:B0-----:R-:W-:-:S05]  /*fd50*/  PRMT R3, R16, 0x8880, RZ ;  /* 0x0000888010037816 */ /* 0x001fca00000000ff */
[----:B------:R-:W-:-:S07]  /*fd60*/  IMAD R2, R3, R18, RZ ;  /* 0x0000001203027224 */ /* 0x000fce00078e02ff */
.L_x_371:
[----:B------:R-:W-:Y:S05]  /*fd70*/  BSYNC B1 ;  /* 0x0000000000017941 */ /* 0x000fea0003800000 */
.L_x_370:
[----:B------:R-:W-:Y:S01]  /*fd80*/  @!P3 IMAD R63, R63, R17, R2 ;  /* 0x000000113f3fb224 */ /* 0x000fe200078e0202 */
[----:B------:R-:W-:Y:S04]  /*fd90*/  BSSY B1, `(.L_x_372) ;  /* 0x0000006000017945 */ /* 0x000fe80003800000 */
[----:B------:R0:W-:Y:S01]  /*fda0*/  @!P3 STG.E.U8 desc[UR36][R8.64+0x49], R63 ;  /* 0x0000493f0800b986 */ /* 0x0001e2000c101124 */
[----:B------:R-:W-:Y:S05]  /*fdb0*/  @P5 BRA `(.L_x_373) ;  /* 0x00000000000c5947 */ /* 0x000fea0003800000 */
[----:B------:R-:W0:Y:S02]  /*fdc0*/  LDG.E.U8 R16, desc[UR36][R4.64+0x50] ;  /* 0x0000502404107981 */ /* 0x000e24000c1e1100 */
[----:B0-----:R-:W-:-:S05]  /*fdd0*/  PRMT R3, R16, 0x8880, RZ ;  /* 0x0000888010037816 */ /* 0x001fca00000000ff */
[----:B------:R-:W-:-:S07]  /*fde0*/  IMAD R2, R3, R18, RZ ;  /* 0x0000001203027224 */ /* 0x000fce00078e02ff */
.L_x_373:
[----:B------:R-:W-:Y:S05]  /*fdf0*/  BSYNC B1 ;  /* 0x0000000000017941 */ /* 0x000fea0003800000 */
.L_x_372:
[----:B0-----:R-:W-:Y:S01]  /*fe00*/  @!P5 IMAD R3, R64, R17, R2 ;  /* 0x000000114003d224 */ /* 0x001fe200078e0202 */
[----:B------:R-:W-:Y:S04]  /*fe10*/  BSSY B1, `(.L_x_374) ;  /* 0x0000006000017945 */ /* 0x000fe80003800000 */
[----:B------:R0:W-:Y:S01]  /*fe20*/  @!P5 STG.E.U8 desc[UR36][R6.64+0x50], R3 ;  /* 0x000050030600d986 */ /* 0x0001e2000c101124 */
[----:B------:R-:W-:Y:S05]  /*fe30*/  @P0 BRA `(.L_x_375) ;  /* 0x00000000000c0947 */ /* 0x000fea0003800000 */
[----:B------:R-:W0:Y:S02]  /*fe40*/  LDG.E.U8 R16, desc[UR36][R4.64+0x51] ;  /* 0x0000512404107981 */ /* 0x000e24000c1e1100 */
[----:B0-----:R-:W-:-:S05]  /*fe50*/  PRMT R3, R16, 0x8880, RZ ;  /* 0x0000888010037816 */ /* 0x001fca00000000ff */
[----:B------:R-:W-:-:S07]  /*fe60*/  IMAD R2, R3, R18, RZ ;  /* 0x0000001203027224 */ /* 0x000fce00078e02ff */
.L_x_375:
[----:B------:R-:W-:Y:S05]  /*fe70*/  BSYNC B1 ;  /* 0x0000000000017941 */ /* 0x000fea0003800000 */
.L_x_374:
        /* <DEDUP_REMOVED lines=11> */
.L_x_377:
[----:B------:R-:W-:Y:S05]  /*ff30*/  BSYNC B1 ;  /* 0x0000000000017941 */ /* 0x000fea0003800000 */
.L_x_376:
[----:B0-----:R-:W-:Y:S01]  /*ff40*/  @!P4 IMAD R3, R66, R17, R2 ;  /* 0x000000114203c224 */ /* 0x001fe200078e0202 */
[----:B------:R-:W-:Y:S04]  /*ff50*/  BSSY B1, `(.L_x_378) ;  /* 0x0000006000017945 */ /* 0x000fe80003800000 */
[----:B------:R0:W-:Y:S01]  /*ff60*/  @!P4 STG.E.U8 desc[UR36][R8.64+0x50], R3 ;  /* 0x000050030800c986 */ /* 0x0001e2000c101124 */
[----:B------:R-:W-:Y:S05]  /*ff70*/  @P3 BRA `(.L_x_379) ;  /* 0x00000000000c3947 */ /* 0x000fea0003800000 */
[----:B------:R-:W0:Y:S02]  /*ff80*/  LDG.E.U8 R16, desc[UR36][R22.64+0x51] ;  /* 0x0000512416107981 */ /* 0x000e24000c1e1100 */
[----:B0-----:R-:W-:-:S05]  /*ff90*/  PRMT R3, R16, 0x8880, RZ ;  /* 0x0000888010037816 */ /* 0x001fca00000000ff */
[----:B------:R-:W-:-:S07]  /*ffa0*/  IMAD R2, R3, R18, RZ ;  /* 0x0000001203027224 */ /* 0x000fce00078e02ff */
.L_x_379:
[----:B------:R-:W-:Y:S05]  /*ffb0*/  BSYNC B1 ;  /* 0x0000000000017941 */ /* 0x000fea0003800000 */
.L_x_378:
[----:B------:R-:W-:Y:S01]  /*ffc0*/  @!P3 IMAD R67, R67, R17, R2 ;  /* 0x000000114343b224 */ /* 0x000fe200078e0202 */
[----:B------:R-:W-:Y:S04]  /*ffd0*/  BSSY B1, `(.L_x_380) ;  /* 0x0000006000017945 */ /* 0x000fe80003800000 */
[----:B------:R0:W-:Y:S01]  /*ffe0*/  @!P3 STG.E.U8 desc[UR36][R8.64+0x51], R67 ;  /* 0x000051430800b986 */ /* 0x0001e2000c101124 */
[----:B------:R-:W-:Y:S05]  /*fff0*/  @P5 BRA `(.L_x_381) ;  /* 0x00000000000c5947 */ /* 0x000fea0003800000 */
[----:B------:R-:W0:Y:S02]  /*10000*/  LDG.E.U8 R16, desc[UR36][R4.64+0x58] ;  /* 0x0000582404107981 */ /* 0x000e24000c1e1100 */
[----:B0-----:R-:W-:-:S05]  /*10010*/  PRMT R3, R16, 0x8880, RZ ;  /* 0x0000888010037816 */ /* 0x001fca00000000ff */
[----:B------:R-:W-:-:S07]  /*10020*/  IMAD R2, R3, R18, RZ ;  /* 0x0000001203027224 */ /* 0x000fce00078e02ff */
.L_x_381:
[----:B------:R-:W-:Y:S05]  /*10030*/  BSYNC B1 ;  /* 0x0000000000017941 */ /* 0x000fea0003800000 */
.L_x_380:
[----:B0-----:R-:W-:Y:S01]  /*10040*/  @!P5 IMAD R3, R68, R17, R2 ;  /* 0x000000114403d224 */ /* 0x001fe200078e0202 */
[----:B------:R-:W-:Y:S04]  /*10050*/  BSSY B1, `(.L_x_382) ;  /* 0x0000006000017945 */ /* 0x000fe80003800000 */
[----:B------:R0:W-:Y:S01]  /*10060*/  @!P5 STG.E.U8 desc[UR36][R6.64+0x58], R3 ;  /* 0x000058030600d986 */ /* 0x0001e2000c101124 */
[----:B------:R-:W-:Y:S05]  /*10070*/  @P0 BRA `(.L_x_383) ;  /* 0x00000000000c0947 */ /* 0x000fea0003800000 */
[----:B------:R-:W0:Y:S02]  /*10080*/  LDG.E.U8 R16, desc[UR36][R4.64+0x59] ;  /* 0x0000592404107981 */ /* 0x000e24000c1e1100 */
[----:B0-----:R-:W-:-:S05]  /*10090*/  PRMT R3, R16, 0x8880, RZ ;  /* 0x0000888010037816 */ /* 0x001fca00000000ff */
[----:B------:R-:W-:-:S07]  /*100a0*/  IMAD R2, R3, R18, RZ ;  /* 0x0000001203027224 */ /* 0x000fce00078e02ff */
.L_x_383:
[----:B------:R-:W-:Y:S05]  /*100b0*/  BSYNC B1 ;  /* 0x0000000000017941 */ /* 0x000fea0003800000 */
.L_x_382:
        /* <DEDUP_REMOVED lines=11> */
.L_x_385:
[----:B------:R-:W-:Y:S05]  /*10170*/  BSYNC B1 ;  /* 0x0000000000017941 */ /* 0x000fea0003800000 */
.L_x_384:
[----:B0-----:R-:W-:Y:S01]  /*10180*/  @!P4 IMAD R3, R70, R17, R2 ;  /* 0x000000114603c224 */ /* 0x001fe200078e0202 */
[----:B------:R-:W-:Y:S04]  /*10190*/  BSSY B1, `(.L_x_386) ;  /* 0x0000006000017945 */ /* 0x000fe80003800000 */
[----:B------:R0:W-:Y:S01]  /*101a0*/  @!P4 STG.E.U8 desc[UR36][R8.64+0x58], R3 ;  /* 0x000058030800c986 */ /* 0x0001e2000c101124 */
[----:B------:R-:W-:Y:S05]  /*101b0*/  @P3 BRA `(.L_x_387) ;  /* 0x00000000000c3947 */ /* 0x000fea0003800000 */
[----:B------:R-:W0:Y:S02]  /*101c0*/  LDG.E.U8 R16, desc[UR36][R22.64+0x59] ;  /* 0x0000592416107981 */ /* 0x000e24000c1e1100 */
[----:B0-----:R-:W-:-:S05]  /*101d0*/  PRMT R3, R16, 0x8880, RZ ;  /* 0x0000888010037816 */ /* 0x001fca00000000ff */
[----:B------:R-:W-:-:S07]  /*101e0*/  IMAD R2, R3, R18, RZ ;  /* 0x0000001203027224 */ /* 0x000fce00078e02ff */
.L_x_387:
[----:B------:R-:W-:Y:S05]  /*101f0*/  BSYNC B1 ;  /* 0x0000000000017941 */ /* 0x000fea0003800000 */
.L_x_386:
[----:B------:R-:W-:Y:S01]  /*10200*/  @!P3 IMAD R71, R71, R17, R2 ;  /* 0x000000114747b224 */ /* 0x000fe200078e0202 */
[----:B------:R-:W-:Y:S04]  /*10210*/  BSSY B1, `(.L_x_388) ;  /* 0x0000006000017945 */ /* 0x000fe80003800000 */
[----:B------:R0:W-:Y:S01]  /*10220*/  @!P3 STG.E.U8 desc[UR36][R8.64+0x59], R71 ;  /* 0x000059470800b986 */ /* 0x0001e2000c101124 */
[----:B------:R-:W-:Y:S05]  /*10230*/  @P5 BRA `(.L_x_389) ;  /* 0x00000000000c5947 */ /* 0x000fea0003800000 */
[----:B------:R-:W0:Y:S02]  /*10240*/  LDG.E.U8 R16, desc[UR36][R4.64+0x60] ;  /* 0x0000602404107981 */ /* 0x000e24000c1e1100 */
[----:B0-----:R-:W-:-:S05]  /*10250*/  PRMT R3, R16, 0x8880, RZ ;  /* 0x0000888010037816 */ /* 0x001fca00000000ff */
[----:B------:R-:W-:-:S07]  /*10260*/  IMAD R2, R3, R18, RZ ;  /* 0x0000001203027224 */ /* 0x000fce00078e02ff */
.L_x_389:
[----:B------:R-:W-:Y:S05]  /*10270*/  BSYNC B1 ;  /* 0x0000000000017941 */ /* 0x000fea0003800000 */
.L_x_388:
[----:B0-----:R-:W-:Y:S01]  /*10280*/  @!P5 IMAD R3, R72, R17, R2 ;  /* 0x000000114803d224 */ /* 0x001fe200078e0202 */
[----:B------:R-:W-:Y:S04]  /*10290*/  BSSY B1, `(.L_x_390) ;  /* 0x0000006000017945 */ /* 0x000fe80003800000 */
[----:B------:R0:W-:Y:S01]  /*102a0*/  @!P5 STG.E.U8 desc[UR36][R6.64+0x60], R3 ;  /* 0x000060030600d986 */ /* 0x0001e2000c101124 */
[----:B------:R-:W-:Y:S05]  /*102b0*/  @P0 BRA `(.L_x_391) ;  /* 0x00000000000c0947 */ /* 0x000fea0003800000 */
[----:B------:R-:W0:Y:S02]  /*102c0*/  LDG.E.U8 R16, desc[UR36][R4.64+0x61] ;  /* 0x0000612404107981 */ /* 0x000e24000c1e1100 */
[----:B0-----:R-:W-:-:S05]  /*102d0*/  PRMT R3, R16, 0x8880, RZ ;  /* 0x0000888010037816 */ /* 0x001fca00000000ff */
[----:B------:R-:W-:-:S07]  /*102e0*/  IMAD R2, R3, R18, RZ ;  /* 0x0000001203027224 */ /* 0x000fce00078e02ff */
.L_x_391:
[----:B------:R-:W-:Y:S05]  /*102f0*/  BSYNC B1 ;  /* 0x0000000000017941 */ /* 0x000fea0003800000 */
.L_x_390:
        /* <DEDUP_REMOVED lines=11> */
.L_x_393:
[----:B------:R-:W-:Y:S05]  /*103b0*/  BSYNC B1 ;  /* 0x0000000000017941 */ /* 0x000fea0003800000 */
.L_x_392:
[----:B0-----:R-:W-:Y:S01]  /*103c0*/  @!P4 IMAD R3, R74, R17, R2 ;  /* 0x000000114a03c224 */ /* 0x001fe200078e0202 */
[----:B------:R-:W-:Y:S04]  /*103d0*/  BSSY B1, `(.L_x_394) ;  /* 0x0000006000017945 */ /* 0x000fe80003800000 */
[----:B------:R0:W-:Y:S01]  /*103e0*/  @!P4 STG.E.U8 desc[UR36][R8.64+0x60], R3 ;  /* 0x000060030800c986 */ /* 0x0001e2000c101124 */
[----:B------:R-:W-:Y:S05]  /*103f0*/  @P3 BRA `(.L_x_395) ;  /* 0x00000000000c3947 */ /* 0x000fea0003800000 */
[----:B------:R-:W0:Y:S02]  /*10400*/  LDG.E.U8 R16, desc[UR36][R22.64+0x61] ;  /* 0x0000612416107981 */ /* 0x000e24000c1e1100 */
[----:B0-----:R-:W-:-:S05]  /*10410*/  PRMT R3, R16, 0x8880, RZ ;  /* 0x0000888010037816 */ /* 0x001fca00000000ff */
[----:B------:R-:W-:-:S07]  /*10420*/  IMAD R2, R3, R18, RZ ;  /* 0x0000001203027224 */ /* 0x000fce00078e02ff */
.L_x_395:
[----:B------:R-:W-:Y:S05]  /*10430*/  BSYNC B1 ;  /* 0x0000000000017941 */ /* 0x000fea0003800000 */
.L_x_394:
[----:B------:R-:W-:Y:S01]  /*10440*/  @!P3 IMAD R75, R75, R17, R2 ;  /* 0x000000114b4bb224 */ /* 0x000fe200078e0202 */
[----:B------:R-:W-:Y:S04]  /*10450*/  BSSY B1, `(.L_x_396) ;  /* 0x0000006000017945 */ /* 0x000fe80003800000 */
[----:B------:R0:W-:Y:S01]  /*10460*/  @!P3 STG.E.U8 desc[UR36][R8.64+0x61], R75 ;  /* 0x0000614b0800b986 */ /* 0x0001e2000c101124 */
[----:B------:R-:W-:Y:S05]  /*10470*/  @P5 BRA `(.L_x_397) ;  /* 0x00000000000c5947 */ /* 0x000fea0003800000 */
[----:B------:R-:W0:Y:S02]  /*10480*/  LDG.E.U8 R16, desc[UR36][R4.64+0x68] ;  /* 0x0000682404107981 */ /* 0x000e24000c1e1100 */
[----:B0-----:R-:W-:-:S05]  /*10490*/  PRMT R3, R16, 0x8880, RZ ;  /* 0x0000888010037816 */ /* 0x001fca00000000ff */
[----:B------:R-:W-:-:S07]  /*104a0*/  IMAD R2, R3, R18, RZ ;  /* 0x0000001203027224 */ /* 0x000fce00078e02ff */
.L_x_397:
[----:B------:R-:W-:Y:S05]  /*104b0*/  BSYNC B1 ;  /* 0x0000000000017941 */ /* 0x000fea0003800000 */
.L_x_396:
[----:B0-----:R-:W-:Y:S01]  /*104c0*/  @!P5 IMAD R3, R76, R17, R2 ;  /* 0x000000114c03d224 */ /* 0x001fe200078e0202 */
[----:B------:R-:W-:Y:S04]  /*104d0*/  BSSY B1, `(.L_x_398) ;  /* 0x0000006000017945 */ /* 0x000fe80003800000 */
[----:B------:R0:W-:Y:S01]  /*104e0*/  @!P5 STG.E.U8 desc[UR36][R6.64+0x68], R3 ;  /* 0x000068030600d986 */ /* 0x0001e2000c101124 */
[----:B------:R-:W-:Y:S05]  /*104f0*/  @P0 BRA `(.L_x_399) ;  /* 0x00000000000c0947 */ /* 0x000fea0003800000 */
[----:B------:R-:W0:Y:S02]  /*10500*/  LDG.E.U8 R16, desc[UR36][R4.64+0x69] ;  /* 0x0000692404107981 */ /* 0x000e24000c1e1100 */
[----:B0-----:R-:W-:-:S05]  /*10510*/  PRMT R3, R16, 0x8880, RZ ;  /* 0x0000888010037816 */ /* 0x001fca00000000ff */
[----:B------:R-:W-:-:S07]  /*10520*/  IMAD R2, R3, R18, RZ ;  /* 0x0000001203027224 */ /* 0x000fce00078e02ff */
.L_x_399:
[----:B------:R-:W-:Y:S05]  /*10530*/  BSYNC B1 ;  /* 0x0000000000017941 */ /* 0x000fea0003800000 */
.L_x_398:
        /* <DEDUP_REMOVED lines=11> */
.L_x_401:
[----:B------:R-:W-:Y:S05]  /*105f0*/  BSYNC B1 ;  /* 0x0000000000017941 */ /* 0x000fea0003800000 */
.L_x_400:
[----:B0-----:R-:W-:Y:S01]  /*10600*/  @!P4 IMAD R3, R78, R17, R2 ;  /* 0x000000114e03c224 */ /* 0x001fe200078e0202 */
[----:B------:R-:W-:Y:S04]  /*10610*/  BSSY B1, `(.L_x_402) ;  /* 0x0000006000017945 */ /* 0x000fe80003800000 */
[----:B------:R0:W-:Y:S01]  /*10620*/  @!P4 STG.E.U8 desc[UR36][R8.64+0x68], R3 ;  /* 0x000068030800c986 */ /* 0x0001e2000c101124 */
[----:B------:R-:W-:Y:S05]  /*10630*/  @P3 BRA `(.L_x_403) ;  /* 0x00000000000c3947 */ /* 0x000fea0003800000 */
[----:B------:R-:W0:Y:S02]  /*10640*/  LDG.E.U8 R16, desc[UR36][R22.64+0x69] ;  /* 0x0000692416107981 */ /* 0x000e24000c1e1100 */
[----:B0-----:R-:W-:-:S05]  /*10650*/  PRMT R3, R16, 0x8880, RZ ;  /* 0x0000888010037816 */ /* 0x001fca00000000ff */
[----:B------:R-:W-:-:S07]  /*10660*/  IMAD R2, R3, R18, RZ ;  /* 0x0000001203027224 */ /* 0x000fce00078e02ff */
.L_x_403:
[----:B------:R-:W-:Y:S05]  /*10670*/  BSYNC B1 ;  /* 0x0000000000017941 */ /* 0x000fea0003800000 */
.L_x_402:
[----:B------:R-:W-:Y:S01]  /*10680*/  @!P3 IMAD R79, R79, R17, R2 ;  /* 0x000000114f4fb224 */ /* 0x000fe200078e0202 */
[----:B------:R-:W-:Y:S04]  /*10690*/  BSSY B1, `(.L_x_404) ;  /* 0x0000006000017945 */ /* 0x000fe80003800000 */
[----:B------:R0:W-:Y:S01]  /*106a0*/  @!P3 STG.E.U8 desc[UR36][R8.64+0x69], R79 ;  /* 0x0000694f0800b986 */ /* 0x0001e2000c101124 */
[----:B------:R-:W-:Y:S05]  /*106b0*/  @P5 BRA `(.L_x_405) ;  /* 0x00000000000c5947 */ /* 0x000fea0003800000 */
[----:B------:R-:W0:Y:S02]  /*106c0*/  LDG.E.U8 R16, desc[UR36][R4.64+0x70] ;  /* 0x0000702404107981 */ /* 0x000e24000c1e1100 */
[----:B0-----:R-:W-:-:S05]  /*106d0*/  PRMT R3, R16, 0x8880, RZ ;  /* 0x0000888010037816 */ /* 0x001fca00000000ff */
[----:B------:R-:W-:-:S07]  /*106e0*/  IMAD R2, R3, R18, RZ ;  /* 0x0000001203027224 */ /* 0x000fce00078e02ff */
.L_x_405:
[----:B------:R-:W-:Y:S05]  /*106f0*/  BSYNC B1 ;  /* 0x0000000000017941 */ /* 0x000fea0003800000 */
.L_x_404:
[----:B0-----:R-:W-:Y:S01]  /*10700*/  @!P5 IMAD R3, R80, R17, R2 ;  /* 0x000000115003d224 */ /* 0x001fe200078e0202 */
[----:B------:R-:W-:Y:S04]  /*10710*/  BSSY B1, `(.L_x_406) ;  /* 0x0000006000017945 */ /* 0x000fe80003800000 */
[----:B------:R0:W-:Y:S01]  /*10720*/  @!P5 STG.E.U8 desc[UR36][R6.64+0x70], R3 ;  /* 0x000070030600d986 */ /* 0x0001e2000c101124 */
[----:B------:R-:W-:Y:S05]  /*10730*/  @P0 BRA `(.L_x_407) ;  /* 0x00000000000c0947 */ /* 0x000fea0003800000 */
[----:B------:R-:W0:Y:S02]  /*10740*/  LDG.E.U8 R16, desc[UR36][R4.64+0x71] ;  /* 0x0000712404107981 */ /* 0x000e24000c1e1100 */
[----:B0-----:R-:W-:-:S05]  /*10750*/  PRMT R3, R16, 0x8880, RZ ;  /* 0x0000888010037816 */ /* 0x001fca00000000ff */
[----:B------:R-:W-:-:S07]  /*10760*/  IMAD R2, R3, R18, RZ ;  /* 0x0000001203027224 */ /* 0x000fce00078e02ff */
.L_x_407:
[----:B------:R-:W-:Y:S05]  /*10770*/  BSYNC B1 ;  /* 0x0000000000017941 */ /* 0x000fea0003800000 */
.L_x_406:
        /* <DEDUP_REMOVED lines=11> */
.L_x_409:
[----:B------:R-:W-:Y:S05]  /*10830*/  BSYNC B1 ;  /* 0x0000000000017941 */ /* 0x000fea0003800000 */
.L_x_408:
[----:B0-----:R-:W-:Y:S01]  /*10840*/  @!P4 IMAD R3, R82, R17, R2 ;  /* 0x000000115203c224 */ /* 0x001fe200078e0202 */
[----:B------:R-:W-:Y:S04]  /*10850*/  BSSY B1, `(.L_x_410) ;  /* 0x0000006000017945 */ /* 0x000fe80003800000 */
[----:B------:R0:W-:Y:S01]  /*10860*/  @!P4 STG.E.U8 desc[UR36][R8.64+0x70], R3 ;  /* 0x000070030800c986 */ /* 0x0001e2000c101124 */
[----:B------:R-:W-:Y:S05]  /*10870*/  @P3 BRA `(.L_x_411) ;  /* 0x00000000000c3947 */ /* 0x000fea0003800000 */
[----:B------:R-:W0:Y:S02]  /*10880*/  LDG.E.U8 R16, desc[UR36][R22.64+0x71] ;  /* 0x0000712416107981 */ /* 0x000e24000c1e1100 */
[----:B0-----:R-:W-:-:S05]  /*10890*/  PRMT R3, R16, 0x8880, RZ ;  /* 0x0000888010037816 */ /* 0x001fca00000000ff */
[----:B------:R-:W-:-:S07]  /*108a0*/  IMAD R2, R3, R18, RZ ;  /* 0x0000001203027224 */ /* 0x000fce00078e02ff */
.L_x_411:
[----:B------:R-:W-:Y:S05]  /*108b0*/  BSYNC B1 ;  /* 0x0000000000017941 */ /* 0x000fea0003800000 */
.L_x_410:
[----:B------:R-:W-:Y:S01]  /*108c0*/  @!P3 IMAD R83, R83, R17, R2 ;  /* 0x000000115353b224 */ /* 0x000fe200078e0202 */
[----:B------:R-:W-:Y:S04]  /*108d0*/  BSSY B1, `(.L_x_412) ;  /* 0x0000006000017945 */ /* 0x000fe80003800000 */
[----:B------:R0:W-:Y:S01]  /*108e0*/  @!P3 STG.E.U8 desc[UR36][R8.64+0x71], R83 ;  /* 0x000071530800b986 */ /* 0x0001e2000c101124 */
[----:B------:R-:W-:Y:S05]  /*108f0*/  @P5 BRA `(.L_x_413) ;  /* 0x00000000000c5947 */ /* 0x000fea0003800000 */
[----:B------:R-:W0:Y:S02]  /*10900*/  LDG.E.U8 R16, desc[UR36][R4.64+0x78] ;  /* 0x0000782404107981 */ /* 0x000e24000c1e1100 */
[----:B0-----:R-:W-:-:S05]  /*10910*/  PRMT R3, R16, 0x8880, RZ ;  /* 0x0000888010037816 */ /* 0x001fca00000000ff */
[----:B------:R-:W-:-:S07]  /*10920*/  IMAD R2, R3, R18, RZ ;  /* 0x0000001203027224 */ /* 0x000fce00078e02ff */
.L_x_413:
[----:B------:R-:W-:Y:S05]  /*10930*/  BSYNC B1 ;  /* 0x0000000000017941 */ /* 0x000fea0003800000 */
.L_x_412:
[----:B0-----:R-:W-:Y:S01]  /*10940*/  @!P5 IMAD R3, R84, R17, R2 ;  /* 0x000000115403d224 */ /* 0x001fe200078e0202 */
[----:B------:R-:W-:Y:S04]  /*10950*/  BSSY B1, `(.L_x_414) ;  /* 0x0000006000017945 */ /* 0x000fe80003800000 */
[----:B------:R0:W-:Y:S01]  /*10960*/  @!P5 STG.E.U8 desc[UR36][R6.64+0x78], R3 ;  /* 0x000078030600d986 */ /* 0x0001e2000c101124 */
[----:B------:R-:W-:Y:S05]  /*10970*/  @P0 BRA `(.L_x_415) ;  /* 0x00000000000c0947 */ /* 0x000fea0003800000 */
[----:B------:R-:W0:Y:S02]  /*10980*/  LDG.E.U8 R16, desc[UR36][R4.64+0x79] ;  /* 0x0000792404107981 */ /* 0x000e24000c1e1100 */
[----:B0-----:R-:W-:-:S05]  /*10990*/  PRMT R3, R16, 0x8880, RZ ;  /* 0x0000888010037816 */ /* 0x001fca00000000ff */
[----:B------:R-:W-:-:S07]  /*109a0*/  IMAD R2, R3, R18, RZ ;  /* 0x0000001203027224 */ /* 0x000fce00078e02ff */
.L_x_415:
[----:B------:R-:W-:Y:S05]  /*109b0*/  BSYNC B1 ;  /* 0x0000000000017941 */ /* 0x000fea0003800000 */
.L_x_414:
        /* <DEDUP_REMOVED lines=11> */
.L_x_417:
[----:B------:R-:W-:Y:S05]  /*10a70*/  BSYNC B1 ;  /* 0x0000000000017941 */ /* 0x000fea0003800000 */
.L_x_416:
[----:B0-----:R-:W-:Y:S01]  /*10a80*/  @!P4 IMAD R3, R86, R17, R2 ;  /* 0x000000115603c224 */ /* 0x001fe200078e0202 */
[----:B------:R-:W-:Y:S04]  /*10a90*/  BSSY B1, `(.L_x_418) ;  /* 0x0000006000017945 */ /* 0x000fe80003800000 */
[----:B------:R0:W-:Y:S01]  /*10aa0*/  @!P4 STG.E.U8 desc[UR36][R8.64+0x78], R3 ;  /* 0x000078030800c986 */ /* 0x0001e2000c101124 */
[----:B------:R-:W-:Y:S05]  /*10ab0*/  @P3 BRA `(.L_x_419) ;  /* 0x00000000000c3947 */ /* 0x000fea0003800000 */
[----:B------:R-:W0:Y:S02]  /*10ac0*/  LDG.E.U8 R16, desc[UR36][R22.64+0x79] ;  /* 0x0000792416107981 */ /* 0x000e24000c1e1100 */
[----:B0-----:R-:W-:-:S05]  /*10ad0*/  PRMT R3, R16, 0x8880, RZ ;  /* 0x0000888010037816 */ /* 0x001fca00000000ff */
[----:B------:R-:W-:-:S07]  /*10ae0*/  IMAD R2, R3, R18, RZ ;  /* 0x0000001203027224 */ /* 0x000fce00078e02ff */
.L_x_419:
[----:B------:R-:W-:Y:S05]  /*10af0*/  BSYNC B1 ;  /* 0x0000000000017941 */ /* 0x000fea0003800000 */
.L_x_418:
[----:B------:R-:W-:Y:S01]  /*10b00*/  @!P3 IMAD R87, R87, R17, R2 ;  /* 0x000000115757b224 */ /* 0x000fe200078e0202 */
[----:B------:R-:W-:Y:S04]  /*10b10*/  BSSY B1, `(.L_x_420) ;  /* 0x0000006000017945 */ /* 0x000fe80003800000 */
[----:B------:R0:W-:Y:S01]  /*10b20*/  @!P3 STG.E.U8 desc[UR36][R8.64+0x79], R87 ;  /* 0x000079570800b986 */ /* 0x0001e2000c101124 */
[----:B------:R-:W-:Y:S05]  /*10b30*/  @P5 BRA `(.L_x_421) ;  /* 0x00000000000c5947 */ /* 0x000fea0003800000 */
[----:B------:R-:W0:Y:S02]  /*10b40*/  LDG.E.U8 R16, desc[UR36][R4.64+0x80] ;  /* 0x0000802404107981 */ /* 0x000e24000c1e1100 */
[----:B0-----:R-:W-:-:S05]  /*10b50*/  PRMT R3, R16, 0x8880, RZ ;  /* 0x0000888010037816 */ /* 0x001fca00000000ff */
[----:B------:R-:W-:-:S07]  /*10b60*/  IMAD R2, R3, R18, RZ ;  /* 0x0000001203027224 */ /* 0x000fce00078e02ff */
.L_x_421:
[----:B------:R-:W-:Y:S05]  /*10b70*/  BSYNC B1 ;  /* 0x0000000000017941 */ /* 0x000fea0003800000 */
.L_x_420:
[----:B0-----:R-:W-:Y:S01]  /*10b80*/  @!P5 IMAD R3, R88, R17, R2 ;  /* 0x000000115803d224 */ /* 0x001fe200078e0202 */
[----:B------:R-:W-:Y:S04]  /*10b90*/  BSSY B1, `(.L_x_422) ;  /* 0x0000006000017945 */ /* 0x000fe80003800000 */
[----:B------:R0:W-:Y:S01]  /*10ba0*/  @!P5 STG.E.U8 desc[UR36][R6.64+0x80], R3 ;  /* 0x000080030600d986 */ /* 0x0001e2000c101124 */
[----:B------:R-:W-:Y:S05]  /*10bb0*/  @P0 BRA `(.L_x_423) ;  /* 0x00000000000c0947 */ /* 0x000fea0003800000 */
[----:B------:R-:W0:Y:S02]  /*10bc0*/  LDG.E.U8 R16, desc[UR36][R4.64+0x81] ;  /* 0x0000812404107981 */ /* 0x000e24000c1e1100 */
[----:B0-----:R-:W-:-:S05]  /*10bd0*/  PRMT R3, R16, 0x8880, RZ ;  /* 0x0000888010037816 */ /* 0x001fca00000000ff */
[----:B------:R-:W-:-:S07]  /*10be0*/  IMAD R2, R3, R18, RZ ;  /* 0x0000001203027224 */ /* 0x000fce00078e02ff */
.L_x_423:
[----:B------:R-:W-:Y:S05]  /*10bf0*/  BSYNC B1 ;  /* 0x0000000000017941 */ /* 0x000fea0003800000 */
.L_x_422:
        /* <DEDUP_REMOVED lines=11> */
.L_x_425:
[----:B------:R-:W-:Y:S05]  /*10cb0*/  BSYNC B1 ;  /* 0x0000000000017941 */ /* 0x000fea0003800000 */
.L_x_424:
[----:B0-----:R-:W-:Y:S01]  /*10cc0*/  @!P4 IMAD R3, R90, R17, R2 ;  /* 0x000000115a03c224 */ /* 0x001fe200078e0202 */
[----:B------:R-:W-:Y:S04]  /*10cd0*/  BSSY B1, `(.L_x_426) ;  /* 0x0000006000017945 */ /* 0x000fe80003800000 */
[----:B------:R0:W-:Y:S01]  /*10ce0*/  @!P4 STG.E.U8 desc[UR36][R8.64+0x80], R3 ;  /* 0x000080030800c986 */ /* 0x0001e2000c101124 */
[----:B------:R-:W-:Y:S05]  /*10cf0*/  @P3 BRA `(.L_x_427) ;  /* 0x00000000000c3947 */ /* 0x000fea0003800000 */
[----:B------:R-:W0:Y:S02]  /*10d00*/  LDG.E.U8 R16, desc[UR36][R22.64+0x81] ;  /* 0x0000812416107981 */ /* 0x000e24000c1e1100 */
[----:B0-----:R-:W-:-:S05]  /*10d10*/  PRMT R3, R16, 0x8880, RZ ;  /* 0x0000888010037816 */ /* 0x001fca00000000ff */
[----:B------:R-:W-:-:S07]  /*10d20*/  IMAD R2, R3, R18, RZ ;  /* 0x0000001203027224 */ /* 0x000fce00078e02ff */
.L_x_427:
[----:B------:R-:W-:Y:S05]  /*10d30*/  BSYNC B1 ;  /* 0x0000000000017941 */ /* 0x000fea0003800000 */
.L_x_426:
[----:B------:R-:W-:Y:S01]  /*10d40*/  @!P3 IMAD R91, R91, R17, R2 ;  /* 0x000000115b5bb224 */ /* 0x000fe200078e0202 */
[----:B------:R-:W-:Y:S04]  /*10d50*/  BSSY B1, `(.L_x_428) ;  /* 0x0000006000017945 */ /* 0x000fe80003800000 */
[----:B------:R0:W-:Y:S01]  /*10d60*/  @!P3 STG.E.U8 desc[UR36][R8.64+0x81], R91 ;  /* 0x0000815b0800b986 */ /* 0x0001e2000c101124 */
[----:B------:R-:W-:Y:S05]  /*10d70*/  @P5 BRA `(.L_x_429) ;  /* 0x00000000000c5947 */ /* 0x000fea0003800000 */
[----:B------:R-:W0:Y:S02]  /*10d80*/  LDG.E.U8 R16, desc[UR36][R4.64+0x88] ;  /* 0x0000882404107981 */ /* 0x000e24000c1e1100 */
[----:B0-----:R-:W-:-:S05]  /*10d90*/  PRMT R3, R16, 0x8880, RZ ;  /* 0x0000888010037816 */ /* 0x001fca00000000ff */
[----:B------:R-:W-:-:S07]  /*10da0*/  IMAD R2, R3, R18, RZ ;  /* 0x0000001203027224 */ /* 0x000fce00078e02ff */
.L_x_429:
[----:B------:R-:W-:Y:S05]  /*10db0*/  BSYNC B1 ;  /* 0x0000000000017941 */ /* 0x000fea0003800000 */
.L_x_428:
[----:B0-----:R-:W-:Y:S01]  /*10dc0*/  @!P5 IMAD R3, R92, R17, R2 ;  /* 0x000000115c03d224 */ /* 0x001fe200078e0202 */
[----:B------:R-:W-:Y:S04]  /*10dd0*/  BSSY B1, `(.L_x_430) ;  /* 0x0000006000017945 */ /* 0x000fe80003800000 */
[----:B------:R0:W-:Y:S01]  /*10de0*/  @!P5 STG.E.U8 desc[UR36][R6.64+0x88], R3 ;  /* 0x000088030600d986 */ /* 0x0001e2000c101124 */
[----:B------:R-:W-:Y:S05]  /*10df0*/  @P0 BRA `(.L_x_431) ;  /* 0x00000000000c0947 */ /* 0x000fea0003800000 */
[----:B------:R-:W0:Y:S02]  /*10e00*/  LDG.E.U8 R16, desc[UR36][R4.64+0x89] ;  /* 0x0000892404107981 */ /* 0x000e24000c1e1100 */
[----:B0-----:R-:W-:-:S05]  /*10e10*/  PRMT R3, R16, 0x8880, RZ ;  /* 0x0000888010037816 */ /* 0x001fca00000000ff */
[----:B------:R-:W-:-:S07]  /*10e20*/  IMAD R2, R3, R18, RZ ;  /* 0x0000001203027224 */ /* 0x000fce00078e02ff */
.L_x_431:
[----:B------:R-:W-:Y:S05]  /*10e30*/  BSYNC B1 ;  /* 0x0000000000017941 */ /* 0x000fea0003800000 */
.L_x_430:
        /* <DEDUP_REMOVED lines=11> */
.L_x_433:
[----:B------:R-:W-:Y:S05]  /*10ef0*/  BSYNC B1 ;  /* 0x0000000000017941 */ /* 0x000fea0003800000 */
.L_x_432:
[----:B0-----:R-:W-:Y:S01]  /*10f00*/  @!P4 IMAD R3, R94, R17, R2 ;  /* 0x000000115e03c224 */ /* 0x001fe200078e0202 */
[----:B------:R-:W-:Y:S04]  /*10f10*/  BSSY B1, `(.L_x_434) ;  /* 0x0000006000017945 */ /* 0x000fe80003800000 */
[----:B------:R0:W-:Y:S01]  /*10f20*/  @!P4 STG.E.U8 desc[UR36][R8.64+0x88], R3 ;  /* 0x000088030800c986 */ /* 0x0001e2000c101124 */
[----:B------:R-:W-:Y:S05]  /*10f30*/  @P3 BRA `(.L_x_435) ;  /* 0x00000000000c3947 */ /* 0x000fea0003800000 */
[----:B------:R-:W0:Y:S02]  /*10f40*/  LDG.E.U8 R16, desc[UR36][R22.64+0x89] ;  /* 0x0000892416107981 */ /* 0x000e24000c1e1100 */
[----:B0-----:R-:W-:-:S05]  /*10f50*/  PRMT R3, R16, 0x8880, RZ ;  /* 0x0000888010037816 */ /* 0x001fca00000000ff */
[----:B------:R-:W-:-:S07]  /*10f60*/  IMAD R2, R3, R18, RZ ;  /* 0x0000001203027224 */ /* 0x000fce00078e02ff */
.L_x_435:
[----:B------:R-:W-:Y:S05]  /*10f70*/  BSYNC B1 ;  /* 0x0000000000017941 */ /* 0x000fea0003800000 */
.L_x_434:
[----:B------:R-:W-:Y:S01]  /*10f80*/  @!P3 IMAD R95, R95, R17, R2 ;  /* 0x000000115f5fb224 */ /* 0x000fe200078e0202 */
[----:B------:R-:W-:Y:S04]  /*10f90*/  BSSY B1, `(.L_x_436) ;  /* 0x0000006000017945 */ /* 0x000fe80003800000 */
[----:B------:R0:W-:Y:S01]  /*10fa0*/  @!P3 STG.E.U8 desc[UR36][R8.64+0x89], R95 ;  /* 0x0000895f0800b986 */ /* 0x0001e2000c101124 */
[----:B------:R-:W-:Y:S05]  /*10fb0*/  @P5 BRA `(.L_x_437) ;  /* 0x00000000000c5947 */ /* 0x000fea0003800000 */
[----:B------:R-:W0:Y:S02]  /*10fc0*/  LDG.E.U8 R16, desc[UR36][R4.64+0x90] ;  /* 0x0000902404107981 */ /* 0x000e24000c1e1100 */
[----:B0-----:R-:W-:-:S05]  /*10fd0*/  PRMT R3, R16, 0x8880, RZ ;  /* 0x0000888010037816 */ /* 0x001fca00000000ff */
[----:B------:R-:W-:-:S07]  /*10fe0*/  IMAD R2, R3, R18, RZ ;  /* 0x0000001203027224 */ /* 0x000fce00078e02ff */
.L_x_437:
[----:B------:R-:W-:Y:S05]  /*10ff0*/  BSYNC B1 ;  /* 0x0000000000017941 */ /* 0x000fea0003800000 */
.L_x_436:
[----:B0-----:R-:W-:Y:S01]  /*11000*/  @!P5 IMAD R3, R96, R17, R2 ;  /* 0x000000116003d224 */ /* 0x001fe200078e0202 */
[----:B------:R-:W-:Y:S04]  /*11010*/  BSSY B1, `(.L_x_438) ;  /* 0x0000006000017945 */ /* 0x000fe80003800000 */
[----:B------:R0:W-:Y:S01]  /*11020*/  @!P5 STG.E.U8 desc[UR36][R6.64+0x90], R3 ;  /* 0x000090030600d986 */ /* 0x0001e2000c101124 */
[----:B------:R-:W-:Y:S05]  /*11030*/  @P0 BRA `(.L_x_439) ;  /* 0x00000000000c0947 */ /* 0x000fea0003800000 */
[----:B------:R-:W0:Y:S02]  /*11040*/  LDG.E.U8 R16, desc[UR36][R4.64+0x91] ;  /* 0x0000912404107981 */ /* 0x000e24000c1e1100 */
[----:B0-----:R-:W-:-:S05]  /*11050*/  PRMT R3, R16, 0x8880, RZ ;  /* 0x0000888010037816 */ /* 0x001fca00000000ff */
[----:B------:R-:W-:-:S07]  /*11060*/  IMAD R2, R3, R18, RZ ;  /* 0x0000001203027224 */ /* 0x000fce00078e02ff */
.L_x_439:
[----:B------:R-:W-:Y:S05]  /*11070*/  BSYNC B1 ;  /* 0x0000000000017941 */ /* 0x000fea0003800000 */
.L_x_438:
        /* <DEDUP_REMOVED lines=11> */
.L_x_441:
[----:B------:R-:W-:Y:S05]  /*11130*/  BSYNC B1 ;  /* 0x0000000000017941 */ /* 0x000fea0003800000 */
.L_x_440:
[----:B0-----:R-:W-:Y:S01]  /*11140*/  @!P4 IMAD R3, R98, R17, R2 ;  /* 0x000000116203c224 */ /* 0x001fe200078e0202 */
[----:B------:R-:W-:Y:S04]  /*11150*/  BSSY B1, `(.L_x_442) ;  /* 0x0000006000017945 */ /* 0x000fe80003800000 */
[----:B------:R0:W-:Y:S01]  /*11160*/  @!P4 STG.E.U8 desc[UR36][R8.64+0x90], R3 ;  /* 0x000090030800c986 */ /* 0x0001e2000c101124 */
[----:B------:R-:W-:Y:S05]  /*11170*/  @P3 BRA `(.L_x_443) ;  /* 0x00000000000c3947 */ /* 0x000fea0003800000 */
[----:B------:R-:W0:Y:S02]  /*11180*/  LDG.E.U8 R16, desc[UR36][R22.64+0x91] ;  /* 0x0000912416107981 */ /* 0x000e24000c1e1100 */
[----:B0-----:R-:W-:-:S05]  /*11190*/  PRMT R3, R16, 0x8880, RZ ;  /* 0x0000888010037816 */ /* 0x001fca00000000ff */
[----:B------:R-:W-:-:S07]  /*111a0*/  IMAD R2, R3, R18, RZ ;  /* 0x0000001203027224 */ /* 0x000fce00078e02ff */
.L_x_443:
[----:B------:R-:W-:Y:S05]  /*111b0*/  BSYNC B1 ;  /* 0x0000000000017941 */ /* 0x000fea0003800000 */
.L_x_442:
[----:B------:R-:W-:Y:S01]  /*111c0*/  @!P3 IMAD R99, R99, R17, R2 ;  /* 0x000000116363b224 */ /* 0x000fe200078e0202 */
[----:B------:R-:W-:Y:S04]  /*111d0*/  BSSY B1, `(.L_x_444) ;  /* 0x0000006000017945 */ /* 0x000fe80003800000 */
[----:B------:R0:W-:Y:S01]  /*111e0*/  @!P3 STG.E.U8 desc[UR36][R8.64+0x91], R99 ;  /* 0x000091630800b986 */ /* 0x0001e2000c101124 */
[----:B------:R-:W-:Y:S05]  /*111f0*/  @P5 BRA `(.L_x_445) ;  /* 0x00000000000c5947 */ /* 0x000fea0003800000 */
[----:B------:R-:W0:Y:S02]  /*11200*/  LDG.E.U8 R16, desc[UR36][R4.64+0x98] ;  /* 0x0000982404107981 */ /* 0x000e24000c1e1100 */
[----:B0-----:R-:W-:-:S05]  /*11210*/  PRMT R3, R16, 0x8880, RZ ;  /* 0x0000888010037816 */ /* 0x001fca00000000ff */
[----:B------:R-:W-:-:S07]  /*11220*/  IMAD R2, R3, R18, RZ ;  /* 0x0000001203027224 */ /* 0x000fce00078e02ff */
.L_x_445:
[----:B------:R-:W-:Y:S05]  /*11230*/  BSYNC B1 ;  /* 0x0000000000017941 */ /* 0x000fea0003800000 */
.L_x_444:
[----:B0-----:R-:W-:Y:S01]  /*11240*/  @!P5 IMAD R3, R100, R17, R2 ;  /* 0x000000116403d224 */ /* 0x001fe200078e0202 */
[----:B------:R-:W-:Y:S04]  /*11250*/  BSSY B1, `(.L_x_446) ;  /* 0x0000006000017945 */ /* 0x000fe80003800000 */
[----:B------:R0:W-:Y:S01]  /*11260*/  @!P5 STG.E.U8 desc[UR36][R6.64+0x98], R3 ;  /* 0x000098030600d986 */ /* 0x0001e2000c101124 */
[----:B------:R-:W-:Y:S05]  /*11270*/  @P0 BRA `(.L_x_447) ;  /* 0x00000000000c0947 */ /* 0x000fea0003800000 */
[----:B------:R-:W0:Y:S02]  /*11280*/  LDG.E.U8 R16, desc[UR36][R4.64+0x99] ;  /* 0x0000992404107981 */ /* 0x000e24000c1e1100 */
[----:B0-----:R-:W-:-:S05]  /*11290*/  PRMT R3, R16, 0x8880, RZ ;  /* 0x0000888010037816 */ /* 0x001fca00000000ff */
[----:B------:R-:W-:-:S07]  /*112a0*/  IMAD R2, R3, R18, RZ ;  /* 0x0000001203027224 */ /* 0x000fce00078e02ff */
.L_x_447:
[----:B------:R-:W-:Y:S05]  /*112b0*/  BSYNC B1 ;  /* 0x0000000000017941 */ /* 0x000fea0003800000 */
.L_x_446:
        /* <DEDUP_REMOVED lines=11> */
.L_x_449:
[----:B------:R-:W-:Y:S05]  /*11370*/  BSYNC B1 ;  /* 0x0000000000017941 */ /* 0x000fea0003800000 */
.L_x_448:
[----:B0-----:R-:W-:Y:S01]  /*11380*/  @!P4 IMAD R3, R102, R17, R2 ;  /* 0x000000116603c224 */ /* 0x001fe200078e0202 */
[----:B------:R-:W-:Y:S04]  /*11390*/  BSSY B1, `(.L_x_450) ;  /* 0x0000006000017945 */ /* 0x000fe80003800000 */
[----:B------:R0:W-:Y:S01]  /*113a0*/  @!P4 STG.E.U8 desc[UR36][R8.64+0x98], R3 ;  /* 0x000098030800c986 */ /* 0x0001e2000c101124 */
[----:B------:R-:W-:Y:S05]  /*113b0*/  @P3 BRA `(.L_x_451) ;  /* 0x00000000000c3947 */ /* 0x000fea0003800000 */
[----:B------:R-:W0:Y:S02]  /*113c0*/  LDG.E.U8 R16, desc[UR36][R22.64+0x99] ;  /* 0x0000992416107981 */ /* 0x000e24000c1e1100 */
[----:B0-----:R-:W-:-:S05]  /*113d0*/  PRMT R3, R16, 0x8880, RZ ;  /* 0x0000888010037816 */ /* 0x001fca00000000ff */
[----:B------:R-:W-:-:S07]  /*113e0*/  IMAD R2, R3, R18, RZ ;  /* 0x0000001203027224 */ /* 0x000fce00078e02ff */
.L_x_451:
[----:B------:R-:W-:Y:S05]  /*113f0*/  BSYNC B1 ;  /* 0x0000000000017941 */ /* 0x000fea0003800000 */
.L_x_450:
[----:B------:R-:W-:Y:S01]  /*11400*/  @!P3 IMAD R103, R103, R17, R2 ;  /* 0x000000116767b224 */ /* 0x000fe200078e0202 */
[----:B------:R-:W-:Y:S04]  /*11410*/  BSSY B1, `(.L_x_452) ;  /* 0x0000006000017945 */ /* 0x000fe80003800000 */
[----:B------:R0:W-:Y:S01]  /*11420*/  @!P3 STG.E.U8 desc[UR36][R8.64+0x99], R103 ;  /* 0x000099670800b986 */ /* 0x0001e2000c101124 */
[----:B------:R-:W-:Y:S05]  /*11430*/  @P5 BRA `(.L_x_453) ;  /* 0x00000000000c5947 */ /* 0x000fea0003800000 */
[----:B------:R-:W0:Y:S02]  /*11440*/  LDG.E.U8 R16, desc[UR36][R4.64+0xa0] ;  /* 0x0000a02404107981 */ /* 0x000e24000c1e1100 */
[----:B0-----:R-:W-:-:S05]  /*11450*/  PRMT R3, R16, 0x8880, RZ ;  /* 0x0000888010037816 */ /* 0x001fca00000000ff */
[----:B------:R-:W-:-:S07]  /*11460*/  IMAD R2, R3, R18, RZ ;  /* 0x0000001203027224 */ /* 0x000fce00078e02ff */
.L_x_453:
[----:B------:R-:W-:Y:S05]  /*11470*/  BSYNC B1 ;  /* 0x0000000000017941 */ /* 0x000fea0003800000 */
.L_x_452:
[----:B0-----:R-:W-:Y:S01]  /*11480*/  @!P5 IMAD R3, R104, R17, R2 ;  /* 0x000000116803d224 */ /* 0x001fe200078e0202 */
[----:B------:R-:W-:Y:S04]  /*11490*/  BSSY B1, `(.L_x_454) ;  /* 0x0000006000017945 */ /* 0x000fe80003800000 */
[----:B------:R0:W-:Y:S01]  /*114a0*/  @!P5 STG.E.U8 desc[UR36][R6.64+0xa0], R3 ;  /* 0x0000a0030600d986 */ /* 0x0001e2000c101124 */
[----:B------:R-:W-:Y:S05]  /*114b0*/  @P0 BRA `(.L_x_455) ;  /* 0x00000000000c0947 */ /* 0x000fea0003800000 */
[----:B------:R-:W0:Y:S02]  /*114c0*/  LDG.E.U8 R16, desc[UR36][R4.64+0xa1] ;  /* 0x0000a12404107981 */ /* 0x000e24000c1e1100 */
[----:B0-----:R-:W-:-:S05]  /*114d0*/  PRMT R3, R16, 0x8880, RZ ;  /* 0x0000888010037816 */ /* 0x001fca00000000ff */
[----:B------:R-:W-:-:S07]  /*114e0*/  IMAD R2, R3, R18, RZ ;  /* 0x0000001203027224 */ /* 0x000fce00078e02ff */
.L_x_455:
[----:B------:R-:W-:Y:S05]  /*114f0*/  BSYNC B1 ;  /* 0x0000000000017941 */ /* 0x000fea0003800000 */
.L_x_454:
        /* <DEDUP_REMOVED lines=11> */
.L_x_457:
[----:B------:R-:W-:Y:S05]  /*115b0*/  BSYNC B1 ;  /* 0x0000000000017941 */ /* 0x000fea0003800000 */
.L_x_456:
[----:B0-----:R-:W-:Y:S01]  /*115c0*/  @!P4 IMAD R3, R106, R17, R2 ;  /* 0x000000116a03c224 */ /* 0x001fe200078e0202 */
[----:B------:R-:W-:Y:S04]  /*115d0*/  BSSY B1, `(.L_x_458) ;  /* 0x0000006000017945 */ /* 0x000fe80003800000 */
[----:B------:R0:W-:Y:S01]  /*115e0*/  @!P4 STG.E.U8 desc[UR36][R8.64+0xa0], R3 ;  /* 0x0000a0030800c986 */ /* 0x0001e2000c101124 */
[----:B------:R-:W-:Y:S05]  /*115f0*/  @P3 BRA `(.L_x_459) ;  /* 0x00000000000c3947 */ /* 0x000fea0003800000 */
[----:B------:R-:W0:Y:S02]  /*11600*/  LDG.E.U8 R16, desc[UR36][R22.64+0xa1] ;  /* 0x0000a12416107981 */ /* 0x000e24000c1e1100 */
[----:B0-----:R-:W-:-:S05]  /*11610*/  PRMT R3, R16, 0x8880, RZ ;  /* 0x0000888010037816 */ /* 0x001fca00000000ff */
[----:B------:R-:W-:-:S07]  /*11620*/  IMAD R2, R3, R18, RZ ;  /* 0x0000001203027224 */ /* 0x000fce00078e02ff */
.L_x_459:
[----:B------:R-:W-:Y:S05]  /*11630*/  BSYNC B1 ;  /* 0x0000000000017941 */ /* 0x000fea0003800000 */
.L_x_458:
[----:B------:R-:W-:Y:S01]  /*11640*/  @!P3 IMAD R107, R107, R17, R2 ;  /* 0x000000116b6bb224 */ /* 0x000fe200078e0202 */
[----:B------:R-:W-:Y:S04]  /*11650*/  BSSY B1, `(.L_x_460) ;  /* 0x0000006000017945 */ /* 0x000fe80003800000 */
[----:B------:R0:W-:Y:S01]  /*11660*/  @!P3 STG.E.U8 desc[UR36][R8.64+0xa1], R107 ;  /* 0x0000a16b0800b986 */ /* 0x0001e2000c101124 */
[----:B------:R-:W-:Y:S05]  /*11670*/  @P5 BRA `(.L_x_461) ;  /* 0x00000000000c5947 */ /* 0x000fea0003800000 */
[----:B------:R-:W0:Y:S02]  /*11680*/  LDG.E.U8 R16, desc[UR36][R4.64+0xa8] ;  /* 0x0000a82404107981 */ /* 0x000e24000c1e1100 */
[----:B0-----:R-:W-:-:S05]  /*11690*/  PRMT R3, R16, 0x8880, RZ ;  /* 0x0000888010037816 */ /* 0x001fca00000000ff */
[----:B------:R-:W-:-:S07]  /*116a0*/  IMAD R2, R3, R18, RZ ;  /* 0x0000001203027224 */ /* 0x000fce00078e02ff */
.L_x_461:
[----:B------:R-:W-:Y:S05]  /*116b0*/  BSYNC B1 ;  /* 0x0000000000017941 */ /* 0x000fea0003800000 */
.L_x_460:
[----:B0-----:R-:W-:Y:S01]  /*116c0*/  @!P5 IMAD R3, R108, R17, R2 ;  /* 0x000000116c03d224 */ /* 0x001fe200078e0202 */
[----:B------:R-:W-:Y:S04]  /*116d0*/  BSSY B1, `(.L_x_462) ;  /* 0x0000006000017945 */ /* 0x000fe80003800000 */
[----:B------:R0:W-:Y:S01]  /*116e0*/  @!P5 STG.E.U8 desc[UR36][R6.64+0xa8], R3 ;  /* 0x0000a8030600d986 */ /* 0x0001e2000c101124 */
[----:B------:R-:W-:Y:S05]  /*116f0*/  @P0 BRA `(.L_x_463) ;  /* 0x00000000000c0947 */ /* 0x000fea0003800000 */
[----:B------:R-:W0:Y:S02]  /*11700*/  LDG.E.U8 R16, desc[UR36][R4.64+0xa9] ;  /* 0x0000a92404107981 */ /* 0x000e24000c1e1100 */
[----:B0-----:R-:W-:-:S05]  /*11710*/  PRMT R3, R16, 0x8880, RZ ;  /* 0x0000888010037816 */ /* 0x001fca00000000ff */
[----:B------:R-:W-:-:S07]  /*11720*/  IMAD R2, R3, R18, RZ ;  /* 0x0000001203027224 */ /* 0x000fce00078e02ff */
.L_x_463:
[----:B------:R-:W-:Y:S05]  /*11730*/  BSYNC B1 ;  /* 0x0000000000017941 */ /* 0x000fea0003800000 */
.L_x_462:
        /* <DEDUP_REMOVED lines=11> */
.L_x_465:
[----:B------:R-:W-:Y:S05]  /*117f0*/  BSYNC B1 ;  /* 0x0000000000017941 */ /* 0x000fea0003800000 */
.L_x_464:
[----:B0-----:R-:W-:Y:S01]  /*11800*/  @!P4 IMAD R3, R110, R17, R2 ;  /* 0x000000116e03c224 */ /* 0x001fe200078e0202 */
[----:B------:R-:W-:Y:S04]  /*11810*/  BSSY B1, `(.L_x_466) ;  /* 0x0000006000017945 */ /* 0x000fe80003800000 */
[----:B------:R0:W-:Y:S01]  /*11820*/  @!P4 STG.E.U8 desc[UR36][R8.64+0xa8], R3 ;  /* 0x0000a8030800c986 */ /* 0x0001e2000c101124 */
[----:B------:R-:W-:Y:S05]  /*11830*/  @P3 BRA `(.L_x_467) ;  /* 0x00000000000c3947 */ /* 0x000fea0003800000 */
[----:B------:R-:W0:Y:S02]  /*11840*/  LDG.E.U8 R16, desc[UR36][R22.64+0xa9] ;  /* 0x0000a92416107981 */ /* 0x000e24000c1e1100 */
[----:B0-----:R-:W-:-:S05]  /*11850*/  PRMT R3, R16, 0x8880, RZ ;  /* 0x0000888010037816 */ /* 0x001fca00000000ff */
[----:B------:R-:W-:-:S07]  /*11860*/  IMAD R2, R3, R18, RZ ;  /* 0x0000001203027224 */ /* 0x000fce00078e02ff */
.L_x_467:
[----:B------:R-:W-:Y:S05]  /*11870*/  BSYNC B1 ;  /* 0x0000000000017941 */ /* 0x000fea0003800000 */
.L_x_466:
[----:B------:R-:W-:Y:S01]  /*11880*/  @!P3 IMAD R111, R111, R17, R2 ;  /* 0x000000116f6fb224 */ /* 0x000fe200078e0202 */
[----:B------:R-:W-:Y:S04]  /*11890*/  BSSY B1, `(.L_x_468) ;  /* 0x0000006000017945 */ /* 0x000fe80003800000 */
[----:B------:R0:W-:Y:S01]  /*118a0*/  @!P3 STG.E.U8 desc[UR36][R8.64+0xa9], R111 ;  /* 0x0000a96f0800b986 */ /* 0x0001e2000c101124 */
[----:B------:R-:W-:Y:S05]  /*118b0*/  @P5 BRA `(.L_x_469) ;  /* 0x00000000000c5947 */ /* 0x000fea0003800000 */
[----:B------:R-:W0:Y:S02]  /*118c0*/  LDG.E.U8 R16, desc[UR36][R4.64+0xb0] ;  /* 0x0000b02404107981 */ /* 0x000e24000c1e1100 */
[----:B0-----:R-:W-:-:S05]  /*118d0*/  PRMT R3, R16, 0x8880, RZ ;  /* 0x0000888010037816 */ /* 0x001fca00000000ff */
[----:B------:R-:W-:-:S07]  /*118e0*/  IMAD R2, R3, R18, RZ ;  /* 0x0000001203027224 */ /* 0x000fce00078e02ff */
.L_x_469:
[----:B------:R-:W-:Y:S05]  /*118f0*/  BSYNC B1 ;  /* 0x0000000000017941 */ /* 0x000fea0003800000 */
.L_x_468:
[----:B0-----:R-:W-:Y:S01]  /*11900*/  @!P5 IMAD R3, R112, R17, R2 ;  /* 0x000000117003d224 */ /* 0x001fe200078e0202 */
[----:B------:R-:W-:Y:S04]  /*11910*/  BSSY B1, `(.L_x_470) ;  /* 0x0000006000017945 */ /* 0x000fe80003800000 */
[----:B------:R0:W-:Y:S01]  /*11920*/  @!P5 STG.E.U8 desc[UR36][R6.64+0xb0], R3 ;  /* 0x0000b0030600d986 */ /* 0x0001e2000c101124 */
[----:B------:R-:W-:Y:S05]  /*11930*/  @P0 BRA `(.L_x_471) ;  /* 0x00000000000c0947 */ /* 0x000fea0003800000 */
[----:B------:R-:W0:Y:S02]  /*11940*/  LDG.E.U8 R16, desc[UR36][R4.64+0xb1] ;  /* 0x0000b12404107981 */ /* 0x000e24000c1e1100 */
[----:B0-----:R-:W-:-:S05]  /*11950*/  PRMT R3, R16, 0x8880, RZ ;  /* 0x0000888010037816 */ /* 0x001fca00000000ff */
[----:B------:R-:W-:-:S07]  /*11960*/  IMAD R2, R3, R18, RZ ;  /* 0x0000001203027224 */ /* 0x000fce00078e02ff */
.L_x_471:
[----:B------:R-:W-:Y:S05]  /*11970*/  BSYNC B1 ;  /* 0x0000000000017941 */ /* 0x000fea0003800000 */
.L_x_470:
        /* <DEDUP_REMOVED lines=11> */
.L_x_473:
[----:B------:R-:W-:Y:S05]  /*11a30*/  BSYNC B1 ;  /* 0x0000000000017941 */ /* 0x000fea0003800000 */
.L_x_472:
[----:B0-----:R-:W-:Y:S01]  /*11a40*/  @!P4 IMAD R3, R114, R17, R2 ;  /* 0x000000117203c224 */ /* 0x001fe200078e0202 */
[----:B------:R-:W-:Y:S04]  /*11a50*/  BSSY B1, `(.L_x_474) ;  /* 0x0000006000017945 */ /* 0x000fe80003800000 */
[----:B------:R0:W-:Y:S01]  /*11a60*/  @!P4 STG.E.U8 desc[UR36][R8.64+0xb0], R3 ;  /* 0x0000b0030800c986 */ /* 0x0001e2000c101124 */
[----:B------:R-:W-:Y:S05]  /*11a70*/  @P3 BRA `(.L_x_475) ;  /* 0x00000000000c3947 */ /* 0x000fea0003800000 */
[----:B------:R-:W0:Y:S02]  /*11a80*/  LDG.E.U8 R16, desc[UR36][R22.64+0xb1] ;  /* 0x0000b12416107981 */ /* 0x000e24000c1e1100 */
[----:B0-----:R-:W-:-:S05]  /*11a90*/  PRMT R3, R16, 0x8880, RZ ;  /* 0x0000888010037816 */ /* 0x001fca00000000ff */
[----:B------:R-:W-:-:S07]  /*11aa0*/  IMAD R2, R3, R18, RZ ;  /* 0x0000001203027224 */ /* 0x000fce00078e02ff */
.L_x_475:
[----:B------:R-:W-:Y:S05]  /*11ab0*/  BSYNC B1 ;  /* 0x0000000000017941 */ /* 0x000fea0003800000 */
.L_x_474:
[----:B------:R-:W-:Y:S01]  /*11ac0*/  @!P3 IMAD R115, R115, R17, R2 ;  /* 0x000000117373b224 */ /* 0x000fe200078e0202 */
[----:B------:R-:W-:Y:S04]  /*11ad0*/  BSSY B1, `(.L_x_476) ;  /* 0x0000006000017945 */ /* 0x000fe80003800000 */
[----:B------:R0:W-:Y:S01]  /*11ae0*/  @!P3 STG.E.U8 desc[UR36][R8.64+0xb1], R115 ;  /* 0x0000b1730800b986 */ /* 0x0001e2000c101124 */
[----:B------:R-:W-:Y:S05]  /*11af0*/  @P5 BRA `(.L_x_477) ;  /* 0x00000000000c5947 */ /* 0x000fea0003800000 */
[----:B------:R-:W0:Y:S02]  /*11b00*/  LDG.E.U8 R16, desc[UR36][R4.64+0xb8] ;  /* 0x0000b82404107981 */ /* 0x000e24000c1e1100 */
[----:B0-----:R-:W-:-:S05]  /*11b10*/  PRMT R3, R16, 0x8880, RZ ;  /* 0x0000888010037816 */ /* 0x001fca00000000ff */
[----:B------:R-:W-:-:S07]  /*11b20*/  IMAD R2, R3, R18, RZ ;  /* 0x0000001203027224 */ /* 0x000fce00078e02ff */
.L_x_477:
[----:B------:R-:W-:Y:S05]  /*11b30*/  BSYNC B1 ;  /* 0x0000000000017941 */ /* 0x000fea0003800000 */
.L_x_476:
[----:B0-----:R-:W-:Y:S01]  /*11b40*/  @!P5 IMAD R3, R116, R17, R2 ;  /* 0x000000117403d224 */ /* 0x001fe200078e0202 */
[----:B------:R-:W-:Y:S04]  /*11b50*/  BSSY B1, `(.L_x_478) ;  /* 0x0000006000017945 */ /* 0x000fe80003800000 */
[----:B------:R0:W-:Y:S01]  /*11b60*/  @!P5 STG.E.U8 desc[UR36][R6.64+0xb8], R3 ;  /* 0x0000b8030600d986 */ /* 0x0001e2000c101124 */
[----:B------:R-:W-:Y:S05]  /*11b70*/  @P0 BRA `(.L_x_479) ;  /* 0x00000000000c0947 */ /* 0x000fea0003800000 */
[----:B------:R-:W0:Y:S02]  /*11b80*/  LDG.E.U8 R16, desc[UR36][R4.64+0xb9] ;  /* 0x0000b92404107981 */ /* 0x000e24000c1e1100 */
[----:B0-----:R-:W-:-:S05]  /*11b90*/  PRMT R3, R16, 0x8880, RZ ;  /* 0x0000888010037816 */ /* 0x001fca00000000ff */
[----:B------:R-:W-:-:S07]  /*11ba0*/  IMAD R2, R3, R18, RZ ;  /* 0x0000001203027224 */ /* 0x000fce00078e02ff */
.L_x_479:
[----:B------:R-:W-:Y:S05]  /*11bb0*/  BSYNC B1 ;  /* 0x0000000000017941 */ /* 0x000fea0003800000 */
.L_x_478:
        /* <DEDUP_REMOVED lines=11> */
.L_x_481:
[----:B------:R-:W-:Y:S05]  /*11c70*/  BSYNC B1 ;  /* 0x0000000000017941 */ /* 0x000fea0003800000 */
.L_x_480:
[----:B0-----:R-:W-:Y:S01]  /*11c80*/  @!P4 IMAD R3, R118, R17, R2 ;  /* 0x000000117603c224 */ /* 0x001fe200078e0202 */
[----:B------:R-:W-:Y:S04]  /*11c90*/  BSSY B1, `(.L_x_482) ;  /* 0x0000006000017945 */ /* 0x000fe80003800000 */
[----:B------:R0:W-:Y:S01]  /*11ca0*/  @!P4 STG.E.U8 desc[UR36][R8.64+0xb8], R3 ;  /* 0x0000b8030800c986 */ /* 0x0001e2000c101124 */
[----:B------:R-:W-:Y:S05]  /*11cb0*/  @P3 BRA `(.L_x_483) ;  /* 0x00000000000c3947 */ /* 0x000fea0003800000 */
[----:B------:R-:W0:Y:S02]  /*11cc0*/  LDG.E.U8 R16, desc[UR36][R22.64+0xb9] ;  /* 0x0000b92416107981 */ /* 0x000e24000c1e1100 */
[----:B0-----:R-:W-:-:S05]  /*11cd0*/  PRMT R3, R16, 0x8880, RZ ;  /* 0x0000888010037816 */ /* 0x001fca00000000ff */
[----:B------:R-:W-:-:S07]  /*11ce0*/  IMAD R2, R3, R18, RZ ;  /* 0x0000001203027224 */ /* 0x000fce00078e02ff */
.L_x_483:
[----:B------:R-:W-:Y:S05]  /*11cf0*/  BSYNC B1 ;  /* 0x0000000000017941 */ /* 0x000fea0003800000 */
.L_x_482:
[----:B------:R-:W-:Y:S01]  /*11d00*/  @!P3 IMAD R119, R119, R17, R2 ;  /* 0x000000117777b224 */ /* 0x000fe200078e0202 */
[----:B------:R-:W-:Y:S04]  /*11d10*/  BSSY B1, `(.L_x_484) ;  /* 0x0000006000017945 */ /* 0x000fe80003800000 */
[----:B------:R0:W-:Y:S01]  /*11d20*/  @!P3 STG.E.U8 desc[UR36][R8.64+0xb9], R119 ;  /* 0x0000b9770800b986 */ /* 0x0001e2000c101124 */
[----:B------:R-:W-:Y:S05]  /*11d30*/  @P5 BRA `(.L_x_485) ;  /* 0x00000000000c5947 */ /* 0x000fea0003800000 */
[----:B------:R-:W0:Y:S02]  /*11d40*/  LDG.E.U8 R16, desc[UR36][R4.64+0xc0] ;  /* 0x0000c02404107981 */ /* 0x000e24000c1e1100 */
[----:B0-----:R-:W-:-:S05]  /*11d50*/  PRMT R3, R16, 0x8880, RZ ;  /* 0x0000888010037816 */ /* 0x001fca00000000ff */
[----:B------:R-:W-:-:S07]  /*11d60*/  IMAD R2, R3, R18, RZ ;  /* 0x0000001203027224 */ /* 0x000fce00078e02ff */
.L_x_485:
[----:B------:R-:W-:Y:S05]  /*11d70*/  BSYNC B1 ;  /* 0x0000000000017941 */ /* 0x000fea0003800000 */
.L_x_484:
[----:B0-----:R-:W-:Y:S01]  /*11d80*/  @!P5 IMAD R3, R120, R17, R2 ;  /* 0x000000117803d224 */ /* 0x001fe200078e0202 */
[----:B------:R-:W-:Y:S04]  /*11d90*/  BSSY B1, `(.L_x_486) ;  /* 0x0000006000017945 */ /* 0x000fe80003800000 */
[----:B------:R0:W-:Y:S01]  /*11da0*/  @!P5 STG.E.U8 desc[UR36][R6.64+0xc0], R3 ;  /* 0x0000c0030600d986 */ /* 0x0001e2000c101124 */
[----:B------:R-:W-:Y:S05]  /*11db0*/  @P0 BRA `(.L_x_487) ;  /* 0x00000000000c0947 */ /* 0x000fea0003800000 */
[----:B------:R-:W0:Y:S02]  /*11dc0*/  LDG.E.U8 R16, desc[UR36][R4.64+0xc1] ;  /* 0x0000c12404107981 */ /* 0x000e24000c1e1100 */
[----:B0-----:R-:W-:-:S05]  /*11dd0*/  PRMT R3, R16, 0x8880, RZ ;  /* 0x0000888010037816 */ /* 0x001fca00000000ff */
[----:B------:R-:W-:-:S07]  /*11de0*/  IMAD R2, R3, R18, RZ ;  /* 0x0000001203027224 */ /* 0x000fce00078e02ff */
.L_x_487:
[----:B------:R-:W-:Y:S05]  /*11df0*/  BSYNC B1 ;  /* 0x0000000000017941 */ /* 0x000fea0003800000 */
.L_x_486:
        /* <DEDUP_REMOVED lines=11> */
.L_x_489:
[----:B------:R-:W-:Y:S05]  /*11eb0*/  BSYNC B1 ;  /* 0x0000000000017941 */ /* 0x000fea0003800000 */
.L_x_488:
[----:B0-----:R-:W-:Y:S01]  /*11ec0*/  @!P4 IMAD R3, R122, R17, R2 ;  /* 0x000000117a03c224 */ /* 0x001fe200078e0202 */
[----:B------:R-:W-:Y:S04]  /*11ed0*/  BSSY B1, `(.L_x_490) ;  /* 0x0000006000017945 */ /* 0x000fe80003800000 */
[----:B------:R0:W-:Y:S01]  /*11ee0*/  @!P4 STG.E.U8 desc[UR36][R8.64+0xc0], R3 ;  /* 0x0000c0030800c986 */ /* 0x0001e2000c101124 */
[----:B------:R-:W-:Y:S05]  /*11ef0*/  @P3 BRA `(.L_x_491) ;  /* 0x00000000000c3947 */ /* 0x000fea0003800000 */
[----:B------:R-:W0:Y:S02]  /*11f00*/  LDG.E.U8 R16, desc[UR36][R22.64+0xc1] ;  /* 0x0000c12416107981 */ /* 0x000e24000c1e1100 */
[----:B0-----:R-:W-:-:S05]  /*11f10*/  PRMT R3, R16, 0x8880, RZ ;  /* 0x0000888010037816 */ /* 0x001fca00000000ff */
[----:B------:R-:W-:-:S07]  /*11f20*/  IMAD R2, R3, R18, RZ ;  /* 0x0000001203027224 */ /* 0x000fce00078e02ff */
.L_x_491:
[----:B------:R-:W-:Y:S05]  /*11f30*/  BSYNC B1 ;  /* 0x0000000000017941 */ /* 0x000fea0003800000 */
.L_x_490:
[----:B------:R-:W-:Y:S01]  /*11f40*/  @!P3 IMAD R123, R123, R17, R2 ;  /* 0x000000117b7bb224 */ /* 0x000fe200078e0202 */
[----:B------:R-:W-:Y:S04]  /*11f50*/  BSSY B1, `(.L_x_492) ;  /* 0x0000006000017945 */ /* 0x000fe80003800000 */
[----:B------:R0:W-:Y:S01]  /*11f60*/  @!P3 STG.E.U8 desc[UR36][R8.64+0xc1], R123 ;  /* 0x0000c17b0800b986 */ /* 0x0001e2000c101124 */
[----:B------:R-:W-:Y:S05]  /*11f70*/  @P5 BRA `(.L_x_493) ;  /* 0x00000000000c5947 */ /* 0x000fea0003800000 */
[----:B------:R-:W0:Y:S02]  /*11f80*/  LDG.E.U8 R16, desc[UR36][R4.64+0xc8] ;  /* 0x0000c82404107981 */ /* 0x000e24000c1e1100 */
[----:B0-----:R-:W-:-:S05]  /*11f90*/  PRMT R3, R16, 0x8880, RZ ;  /* 0x0000888010037816 */ /* 0x001fca00000000ff */
[----:B------:R-:W-:-:S07]  /*11fa0*/  IMAD R2, R3, R18, RZ ;  /* 0x0000001203027224 */ /* 0x000fce00078e02ff */
.L_x_493:
[----:B------:R-:W-:Y:S05]  /*11fb0*/  BSYNC B1 ;  /* 0x0000000000017941 */ /* 0x000fea0003800000 */
.L_x_492:
[----:B0-----:R-:W-:Y:S01]  /*11fc0*/  @!P5 IMAD R3, R124, R17, R2 ;  /* 0x000000117c03d224 */ /* 0x001fe200078e0202 */
[----:B------:R-:W-:Y:S04]  /*11fd0*/  BSSY B1, `(.L_x_494) ;  /* 0x0000006000017945 */ /* 0x000fe80003800000 */
[----:B------:R0:W-:Y:S01]  /*11fe0*/  @!P5 STG.E.U8 desc[UR36][R6.64+0xc8], R3 ;  /* 0x0000c8030600d986 */ /* 0x0001e2000c101124 */
[----:B------:R-:W-:Y:S05]  /*11ff0*/  @P0 BRA `(.L_x_495) ;  /* 0x00000000000c0947 */ /* 0x000fea0003800000 */
[----:B------:R-:W0:Y:S02]  /*12000*/  LDG.E.U8 R16, desc[UR36][R4.64+0xc9] ;  /* 0x0000c92404107981 */ /* 0x000e24000c1e1100 */
[----:B0-----:R-:W-:-:S05]  /*12010*/  PRMT R3, R16, 0x8880, RZ ;  /* 0x0000888010037816 */ /* 0x001fca00000000ff */
[----:B------:R-:W-:-:S07]  /*12020*/  IMAD R2, R3, R18, RZ ;  /* 0x0000001203027224 */ /* 0x000fce00078e02ff */
.L_x_495:
[----:B------:R-:W-:Y:S05]  /*12030*/  BSYNC B1 ;  /* 0x0000000000017941 */ /* 0x000fea0003800000 */
.L_x_494:
        /* <DEDUP_REMOVED lines=11> */
.L_x_497:
[----:B------:R-:W-:Y:S05]  /*120f0*/  BSYNC B1 ;  /* 0x0000000000017941 */ /* 0x000fea0003800000 */
.L_x_496:
[----:B0-----:R-:W-:Y:S01]  /*12100*/  @!P4 IMAD R3, R126, R17, R2 ;  /* 0x000000117e03c224 */ /* 0x001fe200078e0202 */
[----:B------:R-:W-:Y:S04]  /*12110*/  BSSY B1, `(.L_x_498) ;  /* 0x0000006000017945 */ /* 0x000fe80003800000 */
[----:B------:R0:W-:Y:S01]  /*12120*/  @!P4 STG.E.U8 desc[UR36][R8.64+0xc8], R3 ;  /* 0x0000c8030800c986 */ /* 0x0001e2000c101124 */
[----:B------:R-:W-:Y:S05]  /*12130*/  @P3 BRA `(.L_x_499) ;  /* 0x00000000000c3947 */ /* 0x000fea0003800000 */
[----:B------:R-:W0:Y:S02]  /*12140*/  LDG.E.U8 R16, desc[UR36][R22.64+0xc9] ;  /* 0x0000c92416107981 */ /* 0x000e24000c1e1100 */
[----:B0-----:R-:W-:-:S05]  /*12150*/  PRMT R3, R16, 0x8880, RZ ;  /* 0x0000888010037816 */ /* 0x001fca00000000ff */
[----:B------:R-:W-:-:S07]  /*12160*/  IMAD R2, R3, R18, RZ ;  /* 0x0000001203027224 */ /* 0x000fce00078e02ff */
.L_x_499:
[----:B------:R-:W-:Y:S05]  /*12170*/  BSYNC B1 ;  /* 0x0000000000017941 */ /* 0x000fea0003800000 */
.L_x_498:
[----:B------:R-:W-:Y:S01]  /*12180*/  @!P3 IMAD R127, R127, R17, R2 ;  /* 0x000000117f7fb224 */ /* 0x000fe200078e0202 */
[----:B------:R-:W-:Y:S04]  /*12190*/  BSSY B1, `(.L_x_500) ;  /* 0x0000006000017945 */ /* 0x000fe80003800000 */
[----:B------:R0:W-:Y:S01]  /*121a0*/  @!P3 STG.E.U8 desc[UR36][R8.64+0xc9], R127 ;  /* 0x0000c97f0800b986 */ /* 0x0001e2000c101124 */
[----:B------:R-:W-:Y:S05]  /*121b0*/  @P5 BRA `(.L_x_501) ;  /* 0x00000000000c5947 */ /* 0x000fea0003800000 */
[----:B------:R-:W0:Y:S02]  /*121c0*/  LDG.E.U8 R16, desc[UR36][R4.64+0xd0] ;  /* 0x0000d02404107981 */ /* 0x000e24000c1e1100 */
[----:B0-----:R-:W-:-:S05]  /*121d0*/  PRMT R3, R16, 0x8880, RZ ;  /* 0x0000888010037816 */ /* 0x001fca00000000ff */
[----:B------:R-:W-:-:S07]  /*121e0*/  IMAD R2, R3, R18, RZ ;  /* 0x0000001203027224 */ /* 0x000fce00078e02ff */
.L_x_501:
[----:B------:R-:W-:Y:S05]  /*121f0*/  BSYNC B1 ;  /* 0x0000000000017941 */ /* 0x000fea0003800000 */
.L_x_500:
[----:B0-----:R-:W-:Y:S01]  /*12200*/  @!P5 IMAD R3, R128, R17, R2 ;  /* 0x000000118003d224 */ /* 0x001fe200078e0202 */
[----:B------:R-:W-:Y:S04]  /*12210*/  BSSY B1, `(.L_x_502) ;  /* 0x0000006000017945 */ /* 0x000fe80003800000 */
[----:B------:R0:W-:Y:S01]  /*12220*/  @!P5 STG.E.U8 desc[UR36][R6.64+0xd0], R3 ;  /* 0x0000d0030600d986 */ /* 0x0001e2000c101124 */
[----:B------:R-:W-:Y:S05]  /*12230*/  @P0 BRA `(.L_x_503) ;  /* 0x00000000000c0947 */ /* 0x000fea0003800000 */
[----:B------:R-:W0:Y:S02]  /*12240*/  LDG.E.U8 R16, desc[UR36][R4.64+0xd1] ;  /* 0x0000d12404107981 */ /* 0x000e24000c1e1100 */
[----:B0-----:R-:W-:-:S05]  /*12250*/  PRMT R3, R16, 0x8880, RZ ;  /* 0x0000888010037816 */ /* 0x001fca00000000ff */
[----:B------:R-:W-:-:S07]  /*12260*/  IMAD R2, R3, R18, RZ ;  /* 0x0000001203027224 */ /* 0x000fce00078e02ff */
.L_x_503:
[----:B------:R-:W-:Y:S05]  /*12270*/  BSYNC B1 ;  /* 0x0000000000017941 */ /* 0x000fea0003800000 */
.L_x_502:
        /* <DEDUP_REMOVED lines=11> */
.L_x_505:
[----:B------:R-:W-:Y:S05]  /*12330*/  BSYNC B1 ;  /* 0x0000000000017941 */ /* 0x000fea0003800000 */
.L_x_504:
[----:B0-----:R-:W-:Y:S01]  /*12340*/  @!P4 IMAD R3, R130, R17, R2 ;  /* 0x000000118203c224 */ /* 0x001fe200078e0202 */
[----:B------:R-:W-:Y:S04]  /*12350*/  BSSY B1, `(.L_x_506) ;  /* 0x0000006000017945 */ /* 0x000fe80003800000 */
[----:B------:R0:W-:Y:S01]  /*12360*/  @!P4 STG.E.U8 desc[UR36][R8.64+0xd0], R3 ;  /* 0x0000d0030800c986 */ /* 0x0001e2000c101124 */
[----:B------:R-:W-:Y:S05]  /*12370*/  @P3 BRA `(.L_x_507) ;  /* 0x00000000000c3947 */ /* 0x000fea0003800000 */
[----:B------:R-:W0:Y:S02]  /*12380*/  LDG.E.U8 R16, desc[UR36][R22.64+0xd1] ;  /* 0x0000d12416107981 */ /* 0x000e24000c1e1100 */
[----:B0-----:R-:W-:-:S05]  /*12390*/  PRMT R3, R16, 0x8880, RZ ;  /* 0x0000888010037816 */ /* 0x001fca00000000ff */
[----:B------:R-:W-:-:S07]  /*123a0*/  IMAD R2, R3, R18, RZ ;  /* 0x0000001203027224 */ /* 0x000fce00078e02ff */
.L_x_507:
[----:B------:R-:W-:Y:S05]  /*123b0*/  BSYNC B1 ;  /* 0x0000000000017941 */ /* 0x000fea0003800000 */
.L_x_506:
[----:B------:R-:W-:Y:S01]  /*123c0*/  @!P3 IMAD R131, R131, R17, R2 ;  /* 0x000000118383b224 */ /* 0x000fe200078e0202 */
[----:B------:R-:W-:Y:S04]  /*123d0*/  BSSY B1, `(.L_x_508) ;  /* 0x0000006000017945 */ /* 0x000fe80003800000 */
[----:B------:R0:W-:Y:S01]  /*123e0*/  @!P3 STG.E.U8 desc[UR36][R8.64+0xd1], R131 ;  /* 0x0000d1830800b986 */ /* 0x0001e2000c101124 */
[----:B------:R-:W-:Y:S05]  /*123f0*/  @P5 BRA `(.L_x_509) ;  /* 0x00000000000c5947 */ /* 0x000fea0003800000 */
[----:B------:R-:W0:Y:S02]  /*12400*/  LDG.E.U8 R16, desc[UR36][R4.64+0xd8] ;  /* 0x0000d82404107981 */ /* 0x000e24000c1e1100 */
[----:B0-----:R-:W-:-:S05]  /*12410*/  PRMT R3, R16, 0x8880, RZ ;  /* 0x0000888010037816 */ /* 0x001fca00000000ff */
[----:B------:R-:W-:-:S07]  /*12420*/  IMAD R2, R3, R18, RZ ;  /* 0x0000001203027224 */ /* 0x000fce00078e02ff */
.L_x_509:
[----:B------:R-:W-:Y:S05]  /*12430*/  BSYNC B1 ;  /* 0x0000000000017941 */ /* 0x000fea0003800000 */
.L_x_508:
[----:B0-----:R-:W-:Y:S01]  /*12440*/  @!P5 IMAD R3, R132, R17, R2 ;  /* 0x000000118403d224 */ /* 0x001fe200078e0202 */
[----:B------:R-:W-:Y:S04]  /*12450*/  BSSY B1, `(.L_x_510) ;  /* 0x0000006000017945 */ /* 0x000fe80003800000 */
[----:B------:R0:W-:Y:S01]  /*12460*/  @!P5 STG.E.U8 desc[UR36][R6.64+0xd8], R3 ;  /* 0x0000d8030600d986 */ /* 0x0001e2000c101124 */
[----:B------:R-:W-:Y:S05]  /*12470*/  @P0 BRA `(.L_x_511) ;  /* 0x00000000000c0947 */ /* 0x000fea0003800000 */
[----:B------:R-:W0:Y:S02]  /*12480*/  LDG.E.U8 R16, desc[UR36][R4.64+0xd9] ;  /* 0x0000d92404107981 */ /* 0x000e24000c1e1100 */
[----:B0-----:R-:W-:-:S05]  /*12490*/  PRMT R3, R16, 0x8880, RZ ;  /* 0x0000888010037816 */ /* 0x001fca00000000ff */
[----:B------:R-:W-:-:S07]  /*124a0*/  IMAD R2, R3, R18, RZ ;  /* 0x0000001203027224 */ /* 0x000fce00078e02ff */
.L_x_511:
[----:B------:R-:W-:Y:S05]  /*124b0*/  BSYNC B1 ;  /* 0x0000000000017941 */ /* 0x000fea0003800000 */
.L_x_510:
        /* <DEDUP_REMOVED lines=11> */
.L_x_513:
[----:B------:R-:W-:Y:S05]  /*12570*/  BSYNC B1 ;  /* 0x0000000000017941 */ /* 0x000fea0003800000 */
.L_x_512:
[----:B0-----:R-:W-:Y:S01]  /*12580*/  @!P4 IMAD R3, R134, R17, R2 ;  /* 0x000000118603c224 */ /* 0x001fe200078e0202 */
[----:B------:R-:W-:Y:S04]  /*12590*/  BSSY B1, `(.L_x_514) ;  /* 0x0000006000017945 */ /* 0x000fe80003800000 */
[----:B------:R0:W-:Y:S01]  /*125a0*/  @!P4 STG.E.U8 desc[UR36][R8.64+0xd8], R3 ;  /* 0x0000d8030800c986 */ /* 0x0001e2000c101124 */
[----:B------:R-:W-:Y:S05]  /*125b0*/  @P3 BRA `(.L_x_515) ;  /* 0x00000000000c3947 */ /* 0x000fea0003800000 */
[----:B------:R-:W0:Y:S02]  /*125c0*/  LDG.E.U8 R16, desc[UR36][R22.64+0xd9] ;  /* 0x0000d92416107981 */ /* 0x000e24000c1e1100 */
[----:B0-----:R-:W-:-:S05]  /*125d0*/  PRMT R3, R16, 0x8880, RZ ;  /* 0x0000888010037816 */ /* 0x001fca00000000ff */
[----:B------:R-:W-:-:S07]  /*125e0*/  IMAD R2, R3, R18, RZ ;  /* 0x0000001203027224 */ /* 0x000fce00078e02ff */
.L_x_515:
[----:B------:R-:W-:Y:S05]  /*125f0*/  BSYNC B1 ;  /* 0x0000000000017941 */ /* 0x000fea0003800000 */
.L_x_514:
[----:B------:R-:W-:Y:S01]  /*12600*/  @!P3 IMAD R135, R135, R17, R2 ;  /* 0x000000118787b224 */ /* 0x000fe200078e0202 */
[----:B------:R-:W-:Y:S04]  /*12610*/  BSSY B1, `(.L_x_516) ;  /* 0x0000006000017945 */ /* 0x000fe80003800000 */
[----:B------:R0:W-:Y:S01]  /*12620*/  @!P3 STG.E.U8 desc[UR36][R8.64+0xd9], R135 ;  /* 0x0000d9870800b986 */ /* 0x0001e2000c101124 */
[----:B------:R-:W-:Y:S05]  /*12630*/  @P5 BRA `(.L_x_517) ;  /* 0x00000000000c5947 */ /* 0x000fea0003800000 */
[----:B------:R-:W0:Y:S02]  /*12640*/  LDG.E.U8 R16, desc[UR36][R4.64+0xe0] ;  /* 0x0000e02404107981 */ /* 0x000e24000c1e1100 */
[----:B0-----:R-:W-:-:S05]  /*12650*/  PRMT R3, R16, 0x8880, RZ ;  /* 0x0000888010037816 */ /* 0x001fca00000000ff */
[----:B------:R-:W-:-:S07]  /*12660*/  IMAD R2, R3, R18, RZ ;  /* 0x0000001203027224 */ /* 0x000fce00078e02ff */
.L_x_517:
[----:B------:R-:W-:Y:S05]  /*12670*/  BSYNC B1 ;  /* 0x0000000000017941 */ /* 0x000fea0003800000 */
.L_x_516:
[----:B0-----:R-:W-:Y:S01]  /*12680*/  @!P5 IMAD R3, R136, R17, R2 ;  /* 0x000000118803d224 */ /* 0x001fe200078e0202 */
[----:B------:R-:W-:Y:S04]  /*12690*/  BSSY B1, `(.L_x_518) ;  /* 0x0000006000017945 */ /* 0x000fe80003800000 */
[----:B------:R0:W-:Y:S01]  /*126a0*/  @!P5 STG.E.U8 desc[UR36][R6.64+0xe0], R3 ;  /* 0x0000e0030600d986 */ /* 0x0001e2000c101124 */
[----:B------:R-:W-:Y:S05]  /*126b0*/  @P0 BRA `(.L_x_519) ;  /* 0x00000000000c0947 */ /* 0x000fea0003800000 */
[----:B------:R-:W0:Y:S02]  /*126c0*/  LDG.E.U8 R16, desc[UR36][R4.64+0xe1] ;  /* 0x0000e12404107981 */ /* 0x000e24000c1e1100 */
[----:B0-----:R-:W-:-:S05]  /*126d0*/  PRMT R3, R16, 0x8880, RZ ;  /* 0x0000888010037816 */ /* 0x001fca00000000ff */
[----:B------:R-:W-:-:S07]  /*126e0*/  IMAD R2, R3, R18, RZ ;  /* 0x0000001203027224 */ /* 0x000fce00078e02ff */
.L_x_519:
[----:B------:R-:W-:Y:S05]  /*126f0*/  BSYNC B1 ;  /* 0x0000000000017941 */ /* 0x000fea0003800000 */
.L_x_518:
        /* <DEDUP_REMOVED lines=11> */
.L_x_521:
[----:B------:R-:W-:Y:S05]  /*127b0*/  BSYNC B1 ;  /* 0x0000000000017941 */ /* 0x000fea0003800000 */
.L_x_520:
[----:B0-----:R-:W-:Y:S01]  /*127c0*/  @!P4 IMAD R3, R138, R17, R2 ;  /* 0x000000118a03c224 */ /* 0x001fe200078e0202 */
[----:B------:R-:W-:Y:S04]  /*127d0*/  BSSY B1, `(.L_x_522) ;  /* 0x0000006000017945 */ /* 0x000fe80003800000 */
[----:B------:R0:W-:Y:S01]  /*127e0*/  @!P4 STG.E.U8 desc[UR36][R8.64+0xe0], R3 ;  /* 0x0000e0030800c986 */ /* 0x0001e2000c101124 */
[----:B------:R-:W-:Y:S05]  /*127f0*/  @P3 BRA `(.L_x_523) ;  /* 0x00000000000c3947 */ /* 0x000fea0003800000 */
[----:B------:R-:W0:Y:S02]  /*12800*/  LDG.E.U8 R16, desc[UR36][R22.64+0xe1] ;  /* 0x0000e12416107981 */ /* 0x000e24000c1e1100 */
[----:B0-----:R-:W-:-:S05]  /*12810*/  PRMT R3, R16, 0x8880, RZ ;  /* 0x0000888010037816 */ /* 0x001fca00000000ff */
[----:B------:R-:W-:-:S07]  /*12820*/  IMAD R2, R3, R18, RZ ;  /* 0x0000001203027224 */ /* 0x000fce00078e02ff */
.L_x_523:
[----:B------:R-:W-:Y:S05]  /*12830*/  BSYNC B1 ;  /* 0x0000000000017941 */ /* 0x000fea0003800000 */
.L_x_522:
[----:B------:R-:W-:Y:S01]  /*12840*/  @!P3 IMAD R139, R139, R17, R2 ;  /* 0x000000118b8bb224 */ /* 0x000fe200078e0202 */
[----:B------:R-:W-:Y:S04]  /*12850*/  BSSY B1, `(.L_x_524) ;  /* 0x0000006000017945 */ /* 0x000fe80003800000 */
[----:B------:R0:W-:Y:S01]  /*12860*/  @!P3 STG.E.U8 desc[UR36][R8.64+0xe1], R139 ;  /* 0x0000e18b0800b986 */ /* 0x0001e2000c101124 */
[----:B------:R-:W-:Y:S05]  /*12870*/  @P5 BRA `(.L_x_525) ;  /* 0x00000000000c5947 */ /* 0x000fea0003800000 */
[----:B------:R-:W0:Y:S02]  /*12880*/  LDG.E.U8 R16, desc[UR36][R4.64+0xe8] ;  /* 0x0000e82404107981 */ /* 0x000e24000c1e1100 */
[----:B0-----:R-:W-:-:S05]  /*12890*/  PRMT R3, R16, 0x8880, RZ ;  /* 0x0000888010037816 */ /* 0x001fca00000000ff */
[----:B------:R-:W-:-:S07]  /*128a0*/  IMAD R2, R3, R18, RZ ;  /* 0x0000001203027224 */ /* 0x000fce00078e02ff */
.L_x_525:
[----:B------:R-:W-:Y:S05]  /*128b0*/  BSYNC B1 ;  /* 0x0000000000017941 */ /* 0x000fea0003800000 */
.L_x_524:
[----:B0-----:R-:W-:Y:S01]  /*128c0*/  @!P5 IMAD R3, R140, R17, R2 ;  /* 0x000000118c03d224 */ /* 0x001fe200078e0202 */
[----:B------:R-:W-:Y:S04]  /*128d0*/  BSSY B1, `(.L_x_526) ;  /* 0x0000006000017945 */ /* 0x000fe80003800000 */
[----:B------:R0:W-:Y:S01]  /*128e0*/  @!P5 STG.E.U8 desc[UR36][R6.64+0xe8], R3 ;  /* 0x0000e8030600d986 */ /* 0x0001e2000c101124 */
[----:B------:R-:W-:Y:S05]  /*128f0*/  @P0 BRA `(.L_x_527) ;  /* 0x00000000000c0947 */ /* 0x000fea0003800000 */
[----:B------:R-:W0:Y:S02]  /*12900*/  LDG.E.U8 R16, desc[UR36][R4.64+0xe9] ;  /* 0x0000e92404107981 */ /* 0x000e24000c1e1100 */
[----:B0-----:R-:W-:-:S05]  /*12910*/  PRMT R3, R16, 0x8880, RZ ;  /* 0x0000888010037816 */ /* 0x001fca00000000ff */
[----:B------:R-:W-:-:S07]  /*12920*/  IMAD R2, R3, R18, RZ ;  /* 0x0000001203027224 */ /* 0x000fce00078e02ff */
.L_x_527:
[----:B------:R-:W-:Y:S05]  /*12930*/  BSYNC B1 ;  /* 0x0000000000017941 */ /* 0x000fea0003800000 */
.L_x_526:
        /* <DEDUP_REMOVED lines=11> */
.L_x_529:
[----:B------:R-:W-:Y:S05]  /*129f0*/  BSYNC B1 ;  /* 0x0000000000017941 */ /* 0x000fea0003800000 */
.L_x_528:
[----:B0-----:R-:W-:Y:S01]  /*12a00*/  @!P4 IMAD R3, R142, R17, R2 ;  /* 0x000000118e03c224 */ /* 0x001fe200078e0202 */
[----:B------:R-:W-:Y:S04]  /*12a10*/  BSSY B1, `(.L_x_530) ;  /* 0x0000006000017945 */ /* 0x000fe80003800000 */
[----:B------:R0:W-:Y:S01]  /*12a20*/  @!P4 STG.E.U8 desc[UR36][R8.64+0xe8], R3 ;  /* 0x0000e8030800c986 */ /* 0x0001e2000c101124 */
[----:B------:R-:W-:Y:S05]  /*12a30*/  @P3 BRA `(.L_x_531) ;  /* 0x00000000000c3947 */ /* 0x000fea0003800000 */
[----:B------:R-:W0:Y:S02]  /*12a40*/  LDG.E.U8 R16, desc[UR36][R22.64+0xe9] ;  /* 0x0000e92416107981 */ /* 0x000e24000c1e1100 */
[----:B0-----:R-:W-:-:S05]  /*12a50*/  PRMT R3, R16, 0x8880, RZ ;  /* 0x0000888010037816 */ /* 0x001fca00000000ff */
[----:B------:R-:W-:-:S07]  /*12a60*/  IMAD R2, R3, R18, RZ ;  /* 0x0000001203027224 */ /* 0x000fce00078e02ff */
.L_x_531:
[----:B------:R-:W-:Y:S05]  /*12a70*/  BSYNC B1 ;  /* 0x0000000000017941 */ /* 0x000fea0003800000 */
.L_x_530:
[----:B------:R-:W-:Y:S01]  /*12a80*/  @!P3 IMAD R143, R143, R17, R2 ;  /* 0x000000118f8fb224 */ /* 0x000fe200078e0202 */
[----:B------:R-:W-:Y:S04]  /*12a90*/  BSSY B1, `(.L_x_532) ;  /* 0x0000006000017945 */ /* 0x000fe80003800000 */
[----:B------:R0:W-:Y:S01]  /*12aa0*/  @!P3 STG.E.U8 desc[UR36][R8.64+0xe9], R143 ;  /* 0x0000e98f0800b986 */ /* 0x0001e2000c101124 */
[----:B------:R-:W-:Y:S05]  /*12ab0*/  @P5 BRA `(.L_x_533) ;  /* 0x00000000000c5947 */ /* 0x000fea0003800000 */
[----:B------:R-:W0:Y:S02]  /*12ac0*/  LDG.E.U8 R16, desc[UR36][R4.64+0xf0] ;  /* 0x0000f02404107981 */ /* 0x000e24000c1e1100 */
[----:B0-----:R-:W-:-:S05]  /*12ad0*/  PRMT R3, R16, 0x8880, RZ ;  /* 0x0000888010037816 */ /* 0x001fca00000000ff */
[----:B------:R-:W-:-:S07]  /*12ae0*/  IMAD R2, R3, R18, RZ ;  /* 0x0000001203027224 */ /* 0x000fce00078e02ff */
.L_x_533:
[----:B------:R-:W-:Y:S05]  /*12af0*/  BSYNC B1 ;  /* 0x0000000000017941 */ /* 0x000fea0003800000 */
.L_x_532:
[----:B0-----:R-:W-:Y:S01]  /*12b00*/  @!P5 IMAD R3, R144, R17, R2 ;  /* 0x000000119003d224 */ /* 0x001fe200078e0202 */
[----:B------:R-:W-:Y:S04]  /*12b10*/  BSSY B1, `(.L_x_534) ;  /* 0x0000006000017945 */ /* 0x000fe80003800000 */
[----:B------:R0:W-:Y:S01]  /*12b20*/  @!P5 STG.E.U8 desc[UR36][R6.64+0xf0], R3 ;  /* 0x0000f0030600d986 */ /* 0x0001e2000c101124 */
[----:B------:R-:W-:Y:S05]  /*12b30*/  @P0 BRA `(.L_x_535) ;  /* 0x00000000000c0947 */ /* 0x000fea0003800000 */
[----:B------:R-:W0:Y:S02]  /*12b40*/  LDG.E.U8 R16, desc[UR36][R4.64+0xf1] ;  /* 0x0000f12404107981 */ /* 0x000e24000c1e1100 */
[----:B0-----:R-:W-:-:S05]  /*12b50*/  PRMT R3, R16, 0x8880, RZ ;  /* 0x0000888010037816 */ /* 0x001fca00000000ff */
[----:B------:R-:W-:-:S07]  /*12b60*/  IMAD R2, R3, R18, RZ ;  /* 0x0000001203027224 */ /* 0x000fce00078e02ff */
.L_x_535:
[----:B------:R-:W-:Y:S05]  /*12b70*/  BSYNC B1 ;  /* 0x0000000000017941 */ /* 0x000fea0003800000 */
.L_x_534:
[C---:B------:R-:W-:Y:S01]  /*12b80*/  ISETP.LT.OR P4, PT, R0.reuse, 0xf1, !P1 ;  /* 0x000000f10000780c */ /* 0x040fe20004f81670 */
[----:B------:R-:W-:Y:S01]  /*12b90*/  @!P0 IMAD R145, R145, R17, R2 ;  /* 0x0000001191918224 */ /* 0x000fe200078e0202 */
[----:B------:R-:W-:Y:S01]  /*12ba0*/  BSSY B1, `(.L_x_536) ;  /* 0x000000a000017945 */ /* 0x000fe20003800000 */
[C---:B------:R-:W-:Y:S02]  /*12bb0*/  ISETP.LT.OR P3, PT, R0.reuse, 0xf2, !P1 ;  /* 0x000000f20000780c */ /* 0x040fe40004f61670 */
        /* <DEDUP_REMOVED lines=8> */
.L_x_537:
[----:B------:R-:W-:Y:S05]  /*12c40*/  BSYNC B1 ;  /* 0x0000000000017941 */ /* 0x000fea0003800000 */
.L_x_536:
[----:B0-----:R-:W-:Y:S01]  /*12c50*/  @!P4 IMAD R3, R146, R17, R2 ;  /* 0x000000119203c224 */ /* 0x001fe200078e0202 */
[----:B------:R-:W-:Y:S04]  /*12c60*/  BSSY B1, `(.L_x_538) ;  /* 0x0000006000017945 */ /* 0x000fe80003800000 */
[----:B------:R0:W-:Y:S01]  /*12c70*/  @!P4 STG.E.U8 desc[UR36][R8.64+0xf0], R3 ;  /* 0x0000f0030800c986 */ /* 0x0001e2000c101124 */
[----:B------:R-:W-:Y:S05]  /*12c80*/  @P3 BRA `(.L_x_539) ;  /* 0x00000000000c3947 */ /* 0x000fea0003800000 */
[----:B------:R-:W0:Y:S02]  /*12c90*/  LDG.E.U8 R16, desc[UR36][R22.64+0xf1] ;  /* 0x0000f12416107981 */ /* 0x000e24000c1e1100 */
[----:B0-----:R-:W-:-:S05]  /*12ca0*/  PRMT R3, R16, 0x8880, RZ ;  /* 0x0000888010037816 */ /* 0x001fca00000000ff */
[----:B------:R-:W-:-:S07]  /*12cb0*/  IMAD R2, R3, R18, RZ ;  /* 0x0000001203027224 */ /* 0x000fce00078e02ff */
.L_x_539:
[----:B------:R-:W-:Y:S05]  /*12cc0*/  BSYNC B1 ;  /* 0x0000000000017941 */ /* 0x000fea0003800000 */
.L_x_538:
[----:B------:R-:W-:Y:S01]  /*12cd0*/  @!P3 IMAD R147, R147, R17, R2 ;  /* 0x000000119393b224 */ /* 0x000fe200078e0202 */
[----:B------:R-:W-:Y:S04]  /*12ce0*/  BSSY B1, `(.L_x_540) ;  /* 0x0000006000017945 */ /* 0x000fe80003800000 */
[----:B------:R0:W-:Y:S01]  /*12cf0*/  @!P3 STG.E.U8 desc[UR36][R8.64+0xf1], R147 ;  /* 0x0000f1930800b986 */ /* 0x0001e2000c101124 */
[----:B------:R-:W-:Y:S05]  /*12d00*/  @P0 BRA `(.L_x_541) ;  /* 0x00000000000c0947 */ /* 0x000fea0003800000 */
[----:B------:R-:W0:Y:S02]  /*12d10*/  LDG.E.U8 R16, desc[UR36][R4.64+0xf8] ;  /* 0x0000f82404107981 */ /* 0x000e24000c1e1100 */
[----:B0-----:R-:W-:-:S05]  /*12d20*/  PRMT R3, R16, 0x8880, RZ ;  /* 0x0000888010037816 */ /* 0x001fca00000000ff */
[----:B------:R-:W-:-:S07]  /*12d30*/  IMAD R2, R3, R18, RZ ;  /* 0x0000001203027224 */ /* 0x000fce00078e02ff */
.L_x_541:
[----:B------:R-:W-:Y:S05]  /*12d40*/  BSYNC B1 ;  /* 0x0000000000017941 */ /* 0x000fea0003800000 */
.L_x_540:
[----:B0-----:R-:W-:Y:S01]  /*12d50*/  @!P0 IMAD R3, R148, R17, R2 ;  /* 0x0000001194038224 */ /* 0x001fe200078e0202 */
[----:B------:R-:W-:Y:S04]  /*12d60*/  BSSY B1, `(.L_x_542) ;  /* 0x0000006000017945 */ /* 0x000fe80003800000 */
[----:B------:R0:W-:Y:S01]  /*12d70*/  @!P0 STG.E.U8 desc[UR36][R6.64+0xf8], R3 ;  /* 0x0000f80306008986 */ /* 0x0001e2000c101124 */
[----:B------:R-:W-:Y:S05]  /*12d80*/  @P2 BRA `(.L_x_543) ;  /* 0x00000000000c2947 */ /* 0x000fea0003800000 */
[----:B------:R-:W0:Y:S02]  /*12d90*/  LDG.E.U8 R16, desc[UR36][R4.64+0xf9] ;  /* 0x0000f92404107981 */ /* 0x000e24000c1e1100 */
[----:B0-----:R-:W-:-:S05]  /*12da0*/  PRMT R3, R16, 0x8880, RZ ;  /* 0x0000888010037816 */ /* 0x001fca00000000ff */
[----:B------:R-:W-:-:S07]  /*12db0*/  IMAD R2, R3, R18, RZ ;  /* 0x0000001203027224 */ /* 0x000fce00078e02ff */
.L_x_543:
[----:B------:R-:W-:Y:S05]  /*12dc0*/  BSYNC B1 ;  /* 0x0000000000017941 */ /* 0x000fea0003800000 */
.L_x_542:
[----:B------:R-:W-:Y:S01]  /*12dd0*/  @!P2 IMAD R149, R149, R17, R2 ;  /* 0x000000119595a224 */ /* 0x000fe200078e0202 */
[----:B------:R-:W-:Y:S04]  /*12de0*/  BSSY B1, `(.L_x_544) ;  /* 0x0000006000017945 */ /* 0x000fe80003800000 */
[----:B------:R0:W-:Y:S01]  /*12df0*/  @!P2 STG.E.U8 desc[UR36][R6.64+0xf9], R149 ;  /* 0x0000f9950600a986 */ /* 0x0001e2000c101124 */
[----:B------:R-:W-:Y:S05]  /*12e00*/  @P5 BRA `(.L_x_545) ;  /* 0x00000000000c5947 */ /* 0x000fea0003800000 */
[----:B------:R-:W0:Y:S02]  /*12e10*/  LDG.E.U8 R16, desc[UR36][R22.64+0xf8] ;  /* 0x0000f82416107981 */ /* 0x000e24000c1e1100 */
[----:B0-----:R-:W-:-:S05]  /*12e20*/  PRMT R3, R16, 0x8880, RZ ;  /* 0x0000888010037816 */ /* 0x001fca00000000ff */
[----:B------:R-:W-:-:S07]  /*12e30*/  IMAD R2, R3, R18, RZ ;  /* 0x0000001203027224 */ /* 0x000fce00078e02ff */
.L_x_545:
[----:B------:R-:W-:Y:S05]  /*12e40*/  BSYNC B1 ;  /* 0x0000000000017941 */ /* 0x000fea0003800000 */
.L_x_544:
[----:B0-----:R-:W-:Y:S01]  /*12e50*/  @!P5 IMAD R3, R150, R17, R2 ;  /* 0x000000119603d224 */ /* 0x001fe200078e0202 */
[----:B------:R-:W-:Y:S01]  /*12e60*/  ISETP.LT.OR P1, PT, R0, 0xfa, !P1 ;  /* 0x000000fa0000780c */ /* 0x000fe20004f21670 */
[----:B------:R-:W-:Y:S03]  /*12e70*/  BSSY B1, `(.L_x_546) ;  /* 0x0000006000017945 */ /* 0x000fe60003800000 */
[----:B------:R0:W-:Y:S09]  /*12e80*/  @!P5 STG.E.U8 desc[UR36][R8.64+0xf8], R3 ;  /* 0x0000f8030800d986 */ /* 0x0001f2000c101124 */
[----:B------:R-:W-:Y:S05]  /*12e90*/  @P1 BRA `(.L_x_547) ;  /* 0x00000000000c1947 */ /* 0x000fea0003800000 */
[----:B------:R-:W0:Y:S02]  /*12ea0*/  LDG.E.U8 R16, desc[UR36][R22.64+0xf9] ;  /* 0x0000f92416107981 */ /* 0x000e24000c1e1100 */
[----:B0-----:R-:W-:-:S05]  /*12eb0*/  PRMT R3, R16, 0x8880, RZ ;  /* 0x0000888010037816 */ /* 0x001fca00000000ff */
[----:B------:R-:W-:-:S07]  /*12ec0*/  IMAD R2, R3, R18, RZ ;  /* 0x0000001203027224 */ /* 0x000fce00078e02ff */
.L_x_547:
[----:B------:R-:W-:Y:S05]  /*12ed0*/  BSYNC B1 ;  /* 0x0000000000017941 */ /* 0x000fea0003800000 */
.L_x_546:
[----:B------:R-:W-:Y:S01]  /*12ee0*/  IMAD R151, R151, R17, R2 ;  /* 0x0000001197977224 */ /* 0x000fe200078e0202 */
[----:B------:R-:W-:Y:S06]  /*12ef0*/  @P1 BRA `(.L_x_548) ;  /* 0x0000003800181947 */ /* 0x000fec0003800000 */
[----:B------:R0:W-:Y:S01]  /*12f00*/  STG.E.U8 desc[UR36][R8.64+0xf9], R151 ;  /* 0x0000f99708007986 */ /* 0x0001e2000c101124 */
[----:B------:R-:W-:Y:S05]  /*12f10*/  BRA `(.L_x_548) ;  /* 0x0000003800107947 */ /* 0x000fea0003800000 */
.L_x_35:
[----:B------:R-:W2:Y:S04]  /*12f20*/  LDL.LU R2, [R1] ;  /* 0x0000000001027983 */ /* 0x000ea80000300800 */
[----:B------:R-:W3:Y:S04]  /*12f30*/  LDL.LU R3, [R1+0x14] ;  /* 0x0000140001037983 */ /* 0x000ee80000300800 */
[----:B------:R-:W4:Y:S04]  /*12f40*/  LDL.LU R13, [R1+0x94] ;  /* 0x00009400010d7983 */ /* 0x000f280000300800 */
[----:B------:R-:W5:Y:S04]  /*12f50*/  LDL.LU R15, [R1+0x98] ;  /* 0x00009800010f7983 */ /* 0x000f680000300800 */
        /* <DEDUP_REMOVED lines=61> */
[----:B------:R-:W5:Y:S01]  /*13330*/  LDL.LU R176, [R1+0x194] ;  /* 0x0001940001b07983 */ /* 0x000f620000300800 */
[----:B------:R-:W-:-:S03]  /*13340*/  ISETP.GE.AND P2, PT, R154, 0x1, PT ;  /* 0x000000019a00780c */ /* 0x000fc60003f46270 */
[----:B------:R-:W5:Y:S04]  /*13350*/  LDL.LU R175, [R1+0x198] ;  /* 0x0001980001af7983 */ /* 0x000f680000300800 */
[----:B------:R-:W5:Y:S04]  /*13360*/  LDL.LU R174, [R1+0x19c] ;  /* 0x00019c0001ae7983 */ /* 0x000f680000300800 */
[----:B------:R-:W5:Y:S04]  /*13370*/  LDL.LU R173, [R1+0x1a0] ;  /* 0x0001a00001ad7983 */ /* 0x000f680000300800 */
[----:B------:R-:W5:Y:S01]  /*13380*/  LDL.LU R172, [R1+0x1a4] ;  /* 0x0001a40001ac7983 */ /* 0x000f620000300800 */
[----:B------:R-:W-:-:S03]  /*13390*/  ISETP.LT.OR P0, PT, R0, 0x1, !P2 ;  /* 0x000000010000780c */ /* 0x000fc60005701670 */
        /* <DEDUP_REMOVED lines=13> */
[----:B--2---:R-:W-:-:S03]  /*13470*/  @!P0 IMAD R2, R2, R17, RZ ;  /* 0x0000001102028224 */ /* 0x004fc600078e02ff */
        /* <DEDUP_REMOVED lines=9> */
[----:B------:R0:W-:Y:S04]  /*13510*/  @!P0 STG.E.U8 desc[UR36][R4.64], R2 ;  /* 0x0000000204008986 */ /* 0x0001e8000c101124 */
[----:B0-----:R-:W3:Y:S01]  /*13520*/  LDL.LU R2, [R1+0x4] ;  /* 0x0000040001027983 */ /* 0x001ee20000300800 */
[----:B------:R-:W-:-:S02]  /*13530*/  ISETP.LT.OR P0, PT, R0, 0x2, !P2 ;  /* 0x000000020000780c */ /* 0x000fc40005701670 */
[----:B------:R-:W-:-:S11]  /*13540*/  ISETP.GE.AND P1, PT, R154, 0x9, PT ;  /* 0x000000099a00780c */ /* 0x000fd60003f26270 */
[----:B---3--:R-:W-:-:S05]  /*13550*/  @!P0 IMAD R2, R2, R17, RZ ;  /* 0x0000001102028224 */ /* 0x008fca00078e02ff */
[----:B------:R0:W-:Y:S04]  /*13560*/  @!P0 STG.E.U8 desc[UR36][R4.64+0x1], R2 ;  /* 0x0000010204008986 */ /* 0x0001e8000c101124 */
[----:B0-----:R-:W3:Y:S01]  /*13570*/  LDL.LU R2, [R1+0x8] ;  /* 0x0000080001027983 */ /* 0x001ee20000300800 */
[----:B------:R-:W-:-:S13]  /*13580*/  ISETP.LT.OR P0, PT, R0, 0x1, !P1 ;  /* 0x000000010000780c */ /* 0x000fda0004f01670 */
[----:B---3--:R-:W-:-:S05]  /*13590*/  @!P0 IMAD R2, R2, R17, RZ ;  /* 0x0000001102028224 */ /* 0x008fca00078e02ff */
[----:B------:R0:W-:Y:S04]  /*135a0*/  @!P0 STG.E.U8 desc[UR36][R10.64], R2 ;  /* 0x000000020a008986 */ /* 0x0001e8000c101124 */
[----:B0-----:R-:W3:Y:S01]  /*135b0*/  LDL.LU R2, [R1+0xc] ;  /* 0x00000c0001027983 */ /* 0x001ee20000300800 */
[C---:B------:R-:W-:Y:S02]  /*135c0*/  ISETP.LT.OR P0, PT, R0.reuse, 0x2, !P1 ;  /* 0x000000020000780c */ /* 0x040fe40004f01670 */
[C---:B------:R-:W-:Y:S02]  /*135d0*/  ISETP.LT.OR P4, PT, R0.reuse, 0x9, !P2 ;  /* 0x000000090000780c */ /* 0x040fe40005781670 */
[C---:B------:R-:W-:Y:S02]  /*135e0*/  ISETP.LT.OR P3, PT, R0.reuse, 0xa, !P2 ;  /* 0x0000000a0000780c */ /* 0x040fe40005761670 */
[----:B------:R-:W-:-:S07]  /*135f0*/  ISETP.LT.OR P5, PT, R0, 0x9, !P1 ;  /* 0x000000090000780c */ /* 0x000fce0004fa1670 */
[----:B---3--:R-:W-:-:S05]  /*13600*/  @!P0 IMAD R2, R2, R17, RZ ;  /* 0x0000001102028224 */ /* 0x008fca00078e02ff */
[----:B------:R0:W-:Y:S04]  /*13610*/  @!P0 STG.E.U8 desc[UR36][R10.64+0x1], R2 ;  /* 0x000001020a008986 */ /* 0x0001e8000c101124 */
[----:B0-----:R-:W3:Y:S01]  /*13620*/  LDL.LU R2, [R1+0x10] ;  /* 0x0000100001027983 */ /* 0x001ee20000300800 */
[-C--:B------:R-:W-:Y:S01]  /*13630*/  @!P3 IMAD R3, R3, R17.reuse, RZ ;  /* 0x000000110303b224 */ /* 0x080fe200078e02ff */
[----:B------:R-:W-:Y:S01]  /*13640*/  ISETP.LT.OR P0, PT, R0, 0xa, !P1 ;  /* 0x0000000a0000780c */ /* 0x000fe20004f01670 */
[----:B---3--:R-:W-:-:S05]  /*13650*/  @!P4 IMAD R2, R2, R17, RZ ;  /* 0x000000110202c224 */ /* 0x008fca00078e02ff */
[----:B------:R0:W-:Y:S04]  /*13660*/  @!P4 STG.E.U8 desc[UR36][R4.64+0x8], R2 ;  /* 0x000008020400c986 */ /* 0x0001e8000c101124 */
[----:B0-----:R-:W3:Y:S01]  /*13670*/  LDL.LU R2, [R1+0x18] ;  /* 0x0000180001027983 */ /* 0x001ee20000300800 */
[----:B------:R-:W-:-:S03]  /*13680*/  ISETP.LT.OR P4, PT, R0, 0x11, !P2 ;  /* 0x000000110000780c */ /* 0x000fc60005781670 */
[----:B------:R0:W-:Y:S04]  /*13690*/  @!P3 STG.E.U8 desc[UR36][R4.64+0x9], R3 ;  /* 0x000009030400b986 */ /* 0x0001e8000c101124 */
[----:B0-----:R-:W4:Y:S01]  /*136a0*/  LDL.LU R3, [R1+0x24] ;  /* 0x0000240001037983 */ /* 0x001f220000300800 */
[----:B---3--:R-:W-:-:S05]  /*136b0*/  @!P5 IMAD R2, R2, R17, RZ ;  /* 0x000000110202d224 */ /* 0x008fca00078e02ff */
[----:B------:R0:W-:Y:S04]  /*136c0*/  @!P5 STG.E.U8 desc[UR36][R10.64+0x8], R2 ;  /* 0x000008020a00d986 */ /* 0x0001e8000c101124 */
[----:B0-----:R-:W3:Y:S02]  /*136d0*/  LDL.LU R2, [R1+0x1c] ;  /* 0x00001c0001027983 */ /* 0x001ee40000300800 */
[----:B---3--:R-:W-:-:S05]  /*136e0*/  @!P0 IMAD R2, R2, R17, RZ ;  /* 0x0000001102028224 */ /* 0x008fca00078e02ff */
[----:B------:R0:W-:Y:S04]  /*136f0*/  @!P0 STG.E.U8 desc[UR36][R10.64+0x9], R2 ;  /* 0x000009020a008986 */ /* 0x0001e8000c101124 */
[----:B0-----:R-:W3:Y:S01]  /*13700*/  LDL.LU R2, [R1+0x20] ;  /* 0x0000200001027983 */ /* 0x001ee20000300800 */
[C---:B------:R-:W-:Y:S02]  /*13710*/  ISETP.LT.OR P3, PT, R0.reuse, 0x12, !P2 ;  /* 0x000000120000780c */ /* 0x040fe40005761670 */
[----:B------:R-:W-:Y:S01]  /*13720*/  ISETP.LT.OR P5, PT, R0, 0x11, !P1 ;  /* 0x000000110000780c */ /* 0x000fe20004fa1670 */
[----:B---3--:R-:W-:-:S05]  /*13730*/  @!P4 IMAD R2, R2, R17, RZ ;  /* 0x000000110202c224 */ /* 0x008fca00078e02ff */
[----:B------:R0:W-:Y:S04]  /*13740*/  @!P4 STG.E.U8 desc[UR36][R4.64+0x10], R2 ;  /* 0x000010020400c986 */ /* 0x0001e8000c101124 */
[----:B0-----:R-:W3:Y:S01]  /*13750*/  LDL.LU R2, [R1+0x28] ;  /* 0x0000280001027983 */ /* 0x001ee20000300800 */
[----:B----4-:R-:W-:-:S05]  /*13760*/  @!P3 IMAD R3, R3, R17, RZ ;  /* 0x000000110303b224 */ /* 0x010fca00078e02ff */
[----:B------:R0:W-:Y:S04]  /*13770*/  @!P3 STG.E.U8 desc[UR36][R4.64+0x11], R3 ;  /* 0x000011030400b986 */ /* 0x0001e8000c101124 */
[----:B0-----:R-:W4:Y:S01]  /*13780*/  LDL.LU R3, [R1+0x34] ;  /* 0x0000340001037983 */ /* 0x001f220000300800 */
[----:B---3--:R-:W-:-:S05]  /*13790*/  @!P5 IMAD R2, R2, R17, RZ ;  /* 0x000000110202d224 */ /* 0x008fca00078e02ff */
[----:B------:R0:W-:Y:S04]  /*137a0*/  @!P5 STG.E.U8 desc[UR36][R10.64+0x10], R2 ;  /* 0x000010020a00d986 */ /* 0x0001e8000c101124 */
[----:B0-----:R-:W3:Y:S01]  /*137b0*/  LDL.LU R2, [R1+0x2c] ;  /* 0x00002c0001027983 */ /* 0x001ee20000300800 */
[C---:B------:R-:W-:Y:S02]  /*137c0*/  ISETP.LT.OR P0, PT, R0.reuse, 0x12, !P1 ;  /* 0x000000120000780c */ /* 0x040fe40004f01670 */
[----:B------:R-:W-:-:S11]  /*137d0*/  ISETP.LT.OR P4, PT, R0, 0x19, !P2 ;  /* 0x000000190000780c */ /* 0x000fd60005781670 */
        /* <DEDUP_REMOVED lines=35> */
[----:B------:R-:W-:-:S13]  /*13a10*/  ISETP.LT.OR P5, PT, R0, 0x2a, !P2 ;  /* 0x0000002a0000780c */ /* 0x000fda00057a1670 */
[----:B----4-:R-:W-:-:S05]  /*13a20*/  @!P5 IMAD R3, R3, R17, RZ ;  /* 0x000000110303d224 */ /* 0x010fca00078e02ff */
[----:B------:R-:W-:Y:S01]  /*13a30*/  @!P5 STG.E.U8 desc[UR36][R4.64+0x29], R3 ;  /* 0x000029030400d986 */ /* 0x000fe2000c101124 */
[----:B---3--:R-:W-:-:S05]  /*13a40*/  @!P4 IMAD R2, R2, R17, RZ ;  /* 0x000000110202c224 */ /* 0x008fca00078e02ff */
[----:B------:R0:W-:Y:S04]  /*13a50*/  @!P4 STG.E.U8 desc[UR36][R4.64+0x28], R2 ;  /* 0x000028020400c986 */ /* 0x0001e8000c101124 */
[----:B0-----:R-:W3:Y:S04]  /*13a60*/  LDL.LU R2, [R1+0x58] ;  /* 0x0000580001027983 */ /* 0x001ee80000300800 */
[----:B------:R-:W4:Y:S01]  /*13a70*/  LDL.LU R3, [R1+0x5c] ;  /* 0x00005c0001037983 */ /* 0x000f220000300800 */
[C---:B------:R-:W-:Y:S02]  /*13a80*/  ISETP.LT.OR P0, PT, R0.reuse, 0x29, !P1 ;  /* 0x000000290000780c */ /* 0x040fe40004f01670 */
[----:B------:R-:W-:-:S11]  /*13a90*/  ISETP.LT.OR P3, PT, R0, 0x2a, !P1 ;  /* 0x0000002a0000780c */ /* 0x000fd60004f61670 */
[----:B---3--:R-:W-:-:S05]  /*13aa0*/  @!P0 IMAD R2, R2, R17, RZ ;  /* 0x0000001102028224 */ /* 0x008fca00078e02ff */
[----:B------:R0:W-:Y:S04]  /*13ab0*/  @!P0 STG.E.U8 desc[UR36][R10.64+0x28], R2 ;  /* 0x000028020a008986 */ /* 0x0001e8000c101124 */
[----:B0-----:R-:W3:Y:S01]  /*13ac0*/  LDL.LU R2, [R1+0x60] ;  /* 0x0000600001027983 */ /* 0x001ee20000300800 */
[----:B----4-:R-:W-:-:S05]  /*13ad0*/  @!P3 IMAD R3, R3, R17, RZ ;  /* 0x000000110303b224 */ /* 0x010fca00078e02ff */
[----:B------:R0:W-:Y:S04]  /*13ae0*/  @!P3 STG.E.U8 desc[UR36][R10.64+0x29], R3 ;  /* 0x000029030a00b986 */ /* 0x0001e8000c101124 */
[----:B0-----:R-:W4:Y:S01]  /*13af0*/  LDL.LU R3, [R1+0x64] ;  /* 0x0000640001037983 */ /* 0x001f220000300800 */
        /* <DEDUP_REMOVED lines=49> */
[C---:B------:R-:W-:Y:S02]  /*13e10*/  ISETP.LT.OR P5, PT, R0.reuse, 0x4a, !P2 ;  /* 0x0000004a0000780c */ /* 0x040fe400057a1670 */
[C---:B------:R-:W-:Y:S02]  /*13e20*/  ISETP.LT.OR P0, PT, R0.reuse, 0x49, !P1 ;  /* 0x000000490000780c */ /* 0x040fe40004f01670 */
[----:B------:R-:W-:-:S09]  /*13e30*/  ISETP.LT.OR P3, PT, R0, 0x4a, !P1 ;  /* 0x0000004a0000780c */ /* 0x000fd20004f61670 */
[-C--:B------:R-:W-:Y:S02]  /*13e40*/  @!P5 IMAD R13, R13, R17.reuse, RZ ;  /* 0x000000110d0dd224 */ /* 0x080fe400078e02ff */
[-C--:B-----5:R-:W-:Y:S02]  /*13e50*/  @!P0 IMAD R15, R15, R17.reuse, RZ ;  /* 0x000000110f0f8224 */ /* 0x0a0fe400078e02ff */
[----:B------:R-:W-:Y:S01]  /*13e60*/  @!P3 IMAD R21, R21, R17, RZ ;  /* 0x000000111515b224 */ /* 0x000fe200078e02ff */
[----:B------:R0:W-:Y:S01]  /*13e70*/  @!P5 STG.E.U8 desc[UR36][R4.64+0x49], R13 ;  /* 0x0000490d0400d986 */ /* 0x0001e2000c101124 */
[----:B------:R-:W-:-:S13]  /*13e80*/  ISETP.LT.OR P5, PT, R0, 0x52, !P2 ;  /* 0x000000520000780c */ /* 0x000fda00057a1670 */
[-C--:B------:R-:W-:Y:S02]  /*13e90*/  @!P5 IMAD R23, R23, R17.reuse, RZ ;  /* 0x000000111717d224 */ /* 0x080fe400078e02ff */
[----:B---3--:R-:W-:-:S05]  /*13ea0*/  @!P4 IMAD R2, R2, R17, RZ ;  /* 0x000000110202c224 */ /* 0x008fca00078e02ff */
[----:B------:R-:W-:Y:S01]  /*13eb0*/  @!P4 STG.E.U8 desc[UR36][R4.64+0x48], R2 ;  /* 0x000048020400c986 */ /* 0x000fe2000c101124 */
[----:B------:R-:W-:-:S03]  /*13ec0*/  ISETP.LT.OR P4, PT, R0, 0x51, !P2 ;  /* 0x000000510000780c */ /* 0x000fc60005781670 */
[----:B------:R1:W-:Y:S01]  /*13ed0*/  @!P0 STG.E.U8 desc[UR36][R10.64+0x48], R15 ;  /* 0x0000480f0a008986 */ /* 0x0003e2000c101124 */
[----:B------:R-:W-:-:S03]  /*13ee0*/  ISETP.LT.OR P0, PT, R0, 0x51, !P1 ;  /* 0x000000510000780c */ /* 0x000fc60004f01670 */
[----:B------:R3:W-:Y:S01]  /*13ef0*/  @!P3 STG.E.U8 desc[UR36][R10.64+0x49], R21 ;  /* 0x000049150a00b986 */ /* 0x0007e2000c101124 */
[----:B------:R-:W-:-:S05]  /*13f00*/  ISETP.LT.OR P3, PT, R0, 0x52, !P1 ;  /* 0x000000520000780c */ /* 0x000fca0004f61670 */
[----:B----4-:R-:W-:-:S05]  /*13f10*/  @!P4 IMAD R3, R3, R17, RZ ;  /* 0x000000110303c224 */ /* 0x010fca00078e02ff */
[----:B------:R4:W-:Y:S01]  /*13f20*/  @!P4 STG.E.U8 desc[UR36][R4.64+0x50], R3 ;  /* 0x000050030400c986 */ /* 0x0009e2000c101124 */
[----:B------:R-:W-:Y:S01]  /*13f30*/  ISETP.LT.OR P4, PT, R0, 0x59, !P2 ;  /* 0x000000590000780c */ /* 0x000fe20005781670 */
[-C--:B0-----:R-:W-:Y:S02]  /*13f40*/  @!P0 IMAD R13, R235, R17.reuse, RZ ;  /* 0x00000011eb0d8224 */ /* 0x081fe400078e02ff */
[----:B------:R0:W-:Y:S01]  /*13f50*/  @!P5 STG.E.U8 desc[UR36][R4.64+0x51], R23 ;  /* 0x000051170400d986 */ /* 0x0001e2000c101124 */
[----:B-1----:R-:W-:Y:S01]  /*13f60*/  @!P3 IMAD R15, R234, R17, RZ ;  /* 0x00000011ea0fb224 */ /* 0x002fe200078e02ff */
[C---:B------:R-:W-:Y:S02]  /*13f70*/  ISETP.LT.OR P5, PT, R0.reuse, 0x5a, !P2 ;  /* 0x0000005a0000780c */ /* 0x040fe400057a1670 */
[----:B------:R1:W-:Y:S01]  /*13f80*/  @!P0 STG.E.U8 desc[UR36][R10.64+0x50], R13 ;  /* 0x0000500d0a008986 */ /* 0x0003e2000c101124 */
[----:B------:R-:W-:-:S05]  /*13f90*/  ISETP.LT.OR P0, PT, R0, 0x59, !P1 ;  /* 0x000000590000780c */ /* 0x000fca0004f01670 */
[----:B---3--:R-:W-:Y:S01]  /*13fa0*/  @!P4 IMAD R21, R233, R17, RZ ;  /* 0x00000011e915c224 */ /* 0x008fe200078e02ff */
[----:B------:R3:W-:Y:S01]  /*13fb0*/  @!P3 STG.E.U8 desc[UR36][R10.64+0x51], R15 ;  /* 0x0000510f0a00b986 */ /* 0x0007e2000c101124 */
[----:B------:R-:W-:-:S03]  /*13fc0*/  ISETP.LT.OR P3, PT, R0, 0x5a, !P1 ;  /* 0x0000005a0000780c */ /* 0x000fc60004f61670 */
[----:B------:R5:W-:Y:S01]  /*13fd0*/  @!P4 STG.E.U8 desc[UR36][R4.64+0x58], R21 ;  /* 0x000058150400c986 */ /* 0x000be2000c101124 */
[----:B------:R-:W-:Y:S01]  /*13fe0*/  ISETP.LT.OR P4, PT, R0, 0x61, !P2 ;  /* 0x000000610000780c */ /* 0x000fe20005781670 */
[-C--:B----4-:R-:W-:Y:S02]  /*13ff0*/  @!P5 IMAD R3, R232, R17.reuse, RZ ;  /* 0x00000011e803d224 */ /* 0x090fe400078e02ff */
[----:B0-----:R-:W-:-:S03]  /*14000*/  @!P0 IMAD R23, R231, R17, RZ ;  /* 0x00000011e7178224 */ /* 0x001fc600078e02ff */
[----:B------:R0:W-:Y:S01]  /*14010*/  @!P5 STG.E.U8 desc[UR36][R4.64+0x59], R3 ;  /* 0x000059030400d986 */ /* 0x0001e2000c101124 */
[----:B------:R-:W-:Y:S02]  /*14020*/  ISETP.LT.OR P5, PT, R0, 0x62, !P2 ;  /* 0x000000620000780c */ /* 0x000fe400057a1670 */
[-C--:B-1----:R-:W-:Y:S01]  /*14030*/  @!P3 IMAD R13, R230, R17.reuse, RZ ;  /* 0x00000011e60db224 */ /* 0x082fe200078e02ff */
[----:B------:R1:W-:Y:S01]  /*14040*/  @!P0 STG.E.U8 desc[UR36][R10.64+0x58], R23 ;  /* 0x000058170a008986 */ /* 0x0003e2000c101124 */
[C---:B------:R-:W-:Y:S02]  /*14050*/  ISETP.LT.OR P0, PT, R0.reuse, 0x61, !P1 ;  /* 0x000000610000780c */ /* 0x040fe40004f01670 */
[----:B---3--:R-:W-:Y:S01]  /*14060*/  @!P4 IMAD R15, R229, R17, RZ ;  /* 0x00000011e50fc224 */ /* 0x008fe200078e02ff */
[----:B------:R3:W-:Y:S01]  /*14070*/  @!P3 STG.E.U8 desc[UR36][R10.64+0x59], R13 ;  /* 0x0000590d0a00b986 */ /* 0x0007e2000c101124 */
[----:B------:R-:W-:-:S03]  /*14080*/  ISETP.LT.OR P3, PT, R0, 0x62, !P1 ;  /* 0x000000620000780c */ /* 0x000fc60004f61670 */
[----:B------:R4:W-:Y:S01]  /*14090*/  @!P4 STG.E.U8 desc[UR36][R4.64+0x60], R15 ;  /* 0x0000600f0400c986 */ /* 0x0009e2000c101124 */
[----:B------:R-:W-:Y:S01]  /*140a0*/  ISETP.LT.OR P4, PT, R0, 0x69, !P2 ;  /* 0x000000690000780c */ /* 0x000fe20005781670 */
[----:B-----5:R-:W-:-:S04]  /*140b0*/  @!P5 IMAD R21, R228, R17, RZ ;  /* 0x00000011e415d224 */ /* 0x020fc800078e02ff */
[-C--:B0-----:R-:W-:Y:S01]  /*140c0*/  @!P0 IMAD R3, R227, R17.reuse, RZ ;  /* 0x00000011e3038224 */ /* 0x081fe200078e02ff */
        /* <DEDUP_REMOVED lines=10> */
[----:B----4-:R-:W-:-:S04]  /*14170*/  @!P5 IMAD R15, R224, R17, RZ ;  /* 0x00000011e00fd224 */ /* 0x010fc800078e02ff */
        /* <DEDUP_REMOVED lines=195> */
[-C--:B--2---:R-:W-:Y:S01]  /*14db0*/  @!P3 IMAD R21, R158, R17.reuse, RZ ;  /* 0x000000119e15b224 */ /* 0x084fe200078e02ff */
[----:B------:R2:W-:Y:S01]  /*14dc0*/  @!P0 STG.E.U8 desc[UR36][R10.64+0xe8], R15 ;  /* 0x0000e80f0a008986 */ /* 0x0005e2000c101124 */
[C---:B------:R-:W-:Y:S02]  /*14dd0*/  ISETP.LT.OR P0, PT, R0.reuse, 0xf1, !P1 ;  /* 0x000000f10000780c */ /* 0x040fe40004f01670 */
[----:B-1----:R-:W-:Y:S01]  /*14de0*/  @!P4 IMAD R3, R157, R17, RZ ;  /* 0x000000119d03c224 */ /* 0x002fe200078e02ff */
[----:B------:R1:W-:Y:S01]  /*14df0*/  @!P3 STG.E.U8 desc[UR36][R10.64+0xe9], R21 ;  /* 0x0000e9150a00b986 */ /* 0x0003e2000c101124 */
[----:B------:R-:W-:-:S03]  /*14e00*/  ISETP.LT.OR P3, PT, R0, 0xf2, !P1 ;  /* 0x000000f20000780c */ /* 0x000fc60004f61670 */
[----:B------:R4:W-:Y:S01]  /*14e10*/  @!P4 STG.E.U8 desc[UR36][R4.64+0xf0], R3 ;  /* 0x0000f0030400c986 */ /* 0x0009e2000c101124 */
[----:B------:R-:W-:Y:S01]  /*14e20*/  ISETP.LT.OR P4, PT, R0, 0xf9, !P2 ;  /* 0x000000f90000780c */ /* 0x000fe20005781670 */
[----:B---3--:R-:W-:-:S04]  /*14e30*/  @!P5 IMAD R23, R156, R17, RZ ;  /* 0x000000119c17d224 */ /* 0x008fc800078e02ff */
[-C--:B0-----:R-:W-:Y:S01]  /*14e40*/  @!P0 IMAD R13, R153, R17.reuse, RZ ;  /* 0x00000011990d8224 */ /* 0x081fe200078e02ff */
[----:B------:R0:W-:Y:S01]  /*14e50*/  @!P5 STG.E.U8 desc[UR36][R4.64+0xf1], R23 ;  /* 0x0000f1170400d986 */ /* 0x0001e2000c101124 */
[----:B------:R-:W-:Y:S02]  /*14e60*/  ISETP.LT.OR P2, PT, R0, 0xfa, !P2 ;  /* 0x000000fa0000780c */ /* 0x000fe40005741670 */
[-C--:B--2---:R-:W-:Y:S01]  /*14e70*/  @!P3 IMAD R15, R152, R17.reuse, RZ ;  /* 0x00000011980fb224 */ /* 0x084fe200078e02ff */
[----:B------:R2:W-:Y:S01]  /*14e80*/  @!P0 STG.E.U8 desc[UR36][R10.64+0xf0], R13 ;  /* 0x0000f00d0a008986 */ /* 0x0005e2000c101124 */
[----:B------:R-:W-:Y:S02]  /*14e90*/  ISETP.GE.AND P0, PT, R154, 0x81, PT ;  /* 0x000000819a00780c */ /* 0x000fe40003f06270 */
[----:B-1----:R-:W-:Y:S01]  /*14ea0*/  @!P4 IMAD R21, R22, R17, RZ ;  /* 0x000000111615c224 */ /* 0x002fe200078e02ff */
[C---:B------:R-:W-:Y:S01]  /*14eb0*/  ISETP.LT.OR P5, PT, R0.reuse, 0xf9, !P1 ;  /* 0x000000f90000780c */ /* 0x040fe20004fa1670 */
[----:B------:R1:W-:Y:S01]  /*14ec0*/  @!P3 STG.E.U8 desc[UR36][R10.64+0xf1], R15 ;  /* 0x0000f10f0a00b986 */ /* 0x0003e2000c101124 */
[----:B------:R-:W-:-:S02]  /*14ed0*/  ISETP.LT.OR P1, PT, R0, 0xfa, !P1 ;  /* 0x000000fa0000780c */ /* 0x000fc40004f21670 */
[C---:B------:R-:W-:Y:S01]  /*14ee0*/  ISETP.LT.OR P3, PT, R0.reuse, 0x1, !P0 ;  /* 0x000000010000780c */ /* 0x040fe20004761670 */
[----:B------:R-:W-:Y:S01]  /*14ef0*/  @!P4 STG.E.U8 desc[UR36][R4.64+0xf8], R21 ;  /* 0x0000f8150400c986 */ /* 0x000fe2000c101124 */
[----:B------:R-:W-:Y:S01]  /*14f00*/  ISETP.LT.OR P4, PT, R0, 0x2, !P0 ;  /* 0x000000020000780c */ /* 0x000fe20004781670 */
[----:B----4-:R-:W-:-:S05]  /*14f10*/  @!P2 IMAD R3, R20, R17, RZ ;  /* 0x000000111403a224 */ /* 0x010fca00078e02ff */
[----:B------:R3:W-:Y:S01]  /*14f20*/  @!P2 STG.E.U8 desc[UR36][R4.64+0xf9], R3 ;  /* 0x0000f9030400a986 */ /* 0x0007e2000c101124 */
[-C--:B0-----:R-:W-:Y:S02]  /*14f30*/  @!P5 IMAD R23, R14, R17.reuse, RZ ;  /* 0x000000110e17d224 */ /* 0x081fe400078e02ff */
[-C--:B--2---:R-:W-:Y:S01]  /*14f40*/  @!P1 IMAD R13, R12, R17.reuse, RZ ;  /* 0x000000110c0d9224 */ /* 0x084fe200078e02ff */
[----:B------:R-:W-:Y:S01]  /*14f50*/  ISETP.GE.AND P2, PT, R154, 0x89, PT ;  /* 0x000000899a00780c */ /* 0x000fe20003f46270 */
[-C--:B-1----:R-:W-:Y:S02]  /*14f60*/  @!P3 IMAD R15, R24, R17.reuse, RZ ;  /* 0x00000011180fb224 */ /* 0x082fe400078e02ff */
[----:B------:R-:W-:Y:S01]  /*14f70*/  @!P4 IMAD R25, R25, R17, RZ ;  /* 0x000000111919c224 */ /* 0x000fe200078e02ff */
[----:B------:R-:W-:Y:S01]  /*14f80*/  @!P5 STG.E.U8 desc[UR36][R10.64+0xf8], R23 ;  /* 0x0000f8170a00d986 */ /* 0x000fe2000c101124 */
[----:B------:R-:W-:-:S03]  /*14f90*/  ISETP.LT.OR P5, PT, R0, 0x1, !P2 ;  /* 0x000000010000780c */ /* 0x000fc600057a1670 */
[----:B------:R-:W-:Y:S01]  /*14fa0*/  @!P1 STG.E.U8 desc[UR36][R10.64+0xf9], R13 ;  /* 0x0000f90d0a009986 */ /* 0x000fe2000c101124 */
[----:B------:R-:W-:-:S03]  /*14fb0*/  ISETP.LT.OR P1, PT, R0, 0x2, !P2 ;  /* 0x000000020000780c */ /* 0x000fc60005721670 */
[----:B------:R-:W-:Y:S01]  /*14fc0*/  @!P3 STG.E.U8 desc[UR36][R6.64], R15 ;  /* 0x0000000f0600b986 */ /* 0x000fe2000c101124 */
[----:B------:R-:W-:-:S03]  /*14fd0*/  ISETP.LT.OR P3, PT, R0, 0x9, !P0 ;  /* 0x000000090000780c */ /* 0x000fc60004761670 */
[----:B------:R-:W-:Y:S01]  /*14fe0*/  @!P4 STG.E.U8 desc[UR36][R6.64+0x1], R25 ;  /* 0x000001190600c986 */ /* 0x000fe2000c101124 */
[----:B------:R-:W-:Y:S01]  /*14ff0*/  ISETP.LT.OR P4, PT, R0, 0xa, !P0 ;  /* 0x0000000a0000780c */ /* 0x000fe20004781670 */
[----:B---3--:R-:W-:-:S04]  /*15000*/  @!P5 IMAD R3, R26, R17, RZ ;  /* 0x000000111a03d224 */ /* 0x008fc800078e02ff */
[----:B------:R-:W-:-:S04]  /*15010*/  @!P1 IMAD R27, R27, R17, RZ ;  /* 0x000000111b1b9224 */ /* 0x000fc800078e02ff */
[-C--:B------:R-:W-:Y:S01]  /*15020*/  @!P3 IMAD R5, R28, R17.reuse, RZ ;  /* 0x000000111c05b224 */ /* 0x080fe200078e02ff */
[----:B------:R0:W-:Y:S03]  /*15030*/  @!P5 STG.E.U8 desc[UR36][R8.64], R3 ;  /* 0x000000030800d986 */ /* 0x0001e6000c101124 */
[----:B------:R-:W-:Y:S01]  /*15040*/  @!P4 IMAD R29, R29, R17, RZ ;  /* 0x000000111d1dc224 */ /* 0x000fe200078e02ff */
[----:B------:R-:W-:Y:S01]  /*15050*/  @!P1 STG.E.U8 desc[UR36][R8.64+0x1], R27 ;  /* 0x0000011b08009986 */ /* 0x000fe2000c101124 */
[C---:B------:R-:W-:Y:S02]  /*15060*/  ISETP.LT.OR P5, PT, R0.reuse, 0x9, !P2 ;  /* 0x000000090000780c */ /* 0x040fe400057a1670 */
[C---:B------:R-:W-:Y:S01]  /*15070*/  ISETP.LT.OR P1, PT, R0.reuse, 0xa, !P2 ;  /* 0x0000000a0000780c */ /* 0x040fe20005721670 */
[----:B------:R-:W-:Y:S01]  /*15080*/  @!P3 STG.E.U8 desc[UR36][R6.64+0x8], R5 ;  /* 0x000008050600b986 */ /* 0x000fe2000c101124 */
[----:B------:R-:W-:-:S03]  /*15090*/  ISETP.LT.OR P3, PT, R0, 0x11, !P0 ;  /* 0x000000110000780c */ /* 0x000fc60004761670 */
[----:B------:R-:W-:Y:S01]  /*150a0*/  @!P4 STG.E.U8 desc[UR36][R6.64+0x9], R29 ;  /* 0x0000091d0600c986 */ /* 0x000fe2000c101124 */
[----:B------:R-:W-:-:S05]  /*150b0*/  ISETP.LT.OR P4, PT, R0, 0x12, !P0 ;  /* 0x000000120000780c */ /* 0x000fca0004781670 */
[-C--:B0-----:R-:W-:Y:S02]  /*150c0*/  @!P5 IMAD R3, R30, R17.reuse, RZ ;  /* 0x000000111e03d224 */ /* 0x081fe400078e02ff */
[-C--:B------:R-:W-:Y:S02]  /*150d0*/  @!P1 IMAD R31, R31, R17.reuse, RZ ;  /* 0x000000111f1f9224 */ /* 0x080fe400078e02ff */
[-C--:B------:R-:W-:Y:S01]  /*150e0*/  @!P3 IMAD R11, R32, R17.reuse, RZ ;  /* 0x00000011200bb224 */ /* 0x080fe200078e02ff */
[----:B------:R0:W-:Y:S03]  /*150f0*/  @!P5 STG.E.U8 desc[UR36][R8.64+0x8], R3 ;  /* 0x000008030800d986 */ /* 0x0001e6000c101124 */
[----:B------:R-:W-:Y:S01]  /*15100*/  @!P4 IMAD R33, R33, R17, RZ ;  /* 0x000000112121c224 */ /* 0x000fe200078e02ff */
[----:B------:R-:W-:Y:S01]  /*15110*/  @!P1 STG.E.U8 desc[UR36][R8.64+0x9], R31 ;  /* 0x0000091f08009986 */ /* 0x000fe2000c101124 */
[----:B------:R-:W-:-:S02]  /*15120*/  ISETP.LT.OR P5, PT, R0, 0x11, !P2 ;  /* 0x000000110000780c */ /* 0x000fc400057a1670 */
        /* <DEDUP_REMOVED lines=301> */
[----:B------:R1:W-:Y:S01]  /*16400*/  @!P3 STG.E.U8 desc[UR36][R6.64+0xd8], R5 ;  /* 0x0000d8050600b986 */ /* 0x0003e2000c101124 */
        /* <DEDUP_REMOVED lines=15> */
[-C--:B-1----:R-:W-:Y:S02]  /*16500*/  @!P5 IMAD R5, R138, R17.reuse, RZ ;  /* 0x000000118a05d224 */ /* 0x082fe400078e02ff */
[-C--:B------:R-:W-:Y:S02]  /*16510*/  @!P1 IMAD R139, R139, R17.reuse, RZ ;  /* 0x000000118b8b9224 */ /* 0x080fe400078e02ff */
[-C--:B0-----:R-:W-:Y:S01]  /*16520*/  @!P3 IMAD R3, R140, R17.reuse, RZ ;  /* 0x000000118c03b224 */ /* 0x081fe200078e02ff */
[----:B------:R0:W-:Y:S03]  /*16530*/  @!P5 STG.E.U8 desc[UR36][R8.64+0xe0], R5 ;  /* 0x0000e0050800d986 */ /* 0x0001e6000c101124 */
[----:B------:R-:W-:Y:S01]  /*16540*/  @!P4 IMAD R141, R141, R17, RZ ;  /* 0x000000118d8dc224 */ /* 0x000fe200078e02ff */
[----:B------:R-:W-:Y:S01]  /*16550*/  @!P1 STG.E.U8 desc[UR36][R8.64+0xe1], R139 ;  /* 0x0000e18b08009986 */ /* 0x000fe2000c101124 */
[----:B------:R-:W-:-:S03]  /*16560*/  ISETP.LT.OR P1, PT, R0, 0xe9, !P2 ;  /* 0x000000e90000780c */ /* 0x000fc60005721670 */
[----:B------:R1:W-:Y:S01]  /*16570*/  @!P3 STG.E.U8 desc[UR36][R6.64+0xe8], R3 ;  /* 0x0000e8030600b986 */ /* 0x0003e2000c101124 */
[----:B------:R-:W-:-:S03]  /*16580*/  ISETP.LT.OR P3, PT, R0, 0xea, !P2 ;  /* 0x000000ea0000780c */ /* 0x000fc60005761670 */
[----:B------:R-:W-:Y:S01]  /*16590*/  @!P4 STG.E.U8 desc[UR36][R6.64+0xe9], R141 ;  /* 0x0000e98d0600c986 */ /* 0x000fe2000c101124 */
[C---:B------:R-:W-:Y:S02]  /*165a0*/  ISETP.LT.OR P4, PT, R0.reuse, 0xf2, !P0 ;  /* 0x000000f20000780c */ /* 0x040fe40004781670 */
[----:B------:R-:W-:-:S03]  /*165b0*/  ISETP.LT.OR P5, PT, R0, 0xf1, !P0 ;  /* 0x000000f10000780c */ /* 0x000fc600047a1670 */
[----:B--2---:R-:W-:-:S04]  /*165c0*/  @!P1 IMAD R11, R142, R17, RZ ;  /* 0x000000118e0b9224 */ /* 0x004fc800078e02ff */
[----:B------:R-:W-:-:S04]  /*165d0*/  @!P3 IMAD R143, R143, R17, RZ ;  /* 0x000000118f8fb224 */ /* 0x000fc800078e02ff */
[-C--:B------:R-:W-:Y:S02]  /*165e0*/  @!P4 IMAD R145, R145, R17.reuse, RZ ;  /* 0x000000119191c224 */ /* 0x080fe400078e02ff */
[----:B0-----:R-:W-:Y:S01]  /*165f0*/  @!P5 IMAD R5, R144, R17, RZ ;  /* 0x000000119005d224 */ /* 0x001fe200078e02ff */
[----:B------:R0:W-:Y:S01]  /*16600*/  @!P1 STG.E.U8 desc[UR36][R8.64+0xe8], R11 ;  /* 0x0000e80b08009986 */ /* 0x0001e2000c101124 */
[----:B------:R-:W-:-:S03]  /*16610*/  ISETP.LT.OR P1, PT, R0, 0xf1, !P2 ;  /* 0x000000f10000780c */ /* 0x000fc60005721670 */
[----:B------:R-:W-:Y:S01]  /*16620*/  @!P3 STG.E.U8 desc[UR36][R8.64+0xe9], R143 ;  /* 0x0000e98f0800b986 */ /* 0x000fe2000c101124 */
[----:B------:R-:W-:-:S03]  /*16630*/  ISETP.LT.OR P3, PT, R0, 0xf9, !P0 ;  /* 0x000000f90000780c */ /* 0x000fc60004761670 */
[----:B------:R-:W-:Y:S01]  /*16640*/  @!P4 STG.E.U8 desc[UR36][R6.64+0xf1], R145 ;  /* 0x0000f1910600c986 */ /* 0x000fe2000c101124 */
[C---:B------:R-:W-:Y:S02]  /*16650*/  ISETP.LT.OR P4, PT, R0.reuse, 0xf2, !P2 ;  /* 0x000000f20000780c */ /* 0x040fe40005781670 */
[C---:B------:R-:W-:Y:S01]  /*16660*/  ISETP.LT.OR P0, PT, R0.reuse, 0xfa, !P0 ;  /* 0x000000fa0000780c */ /* 0x040fe20004701670 */
[----:B------:R2:W-:Y:S01]  /*16670*/  @!P5 STG.E.U8 desc[UR36][R6.64+0xf0], R5 ;  /* 0x0000f0050600d986 */ /* 0x0005e2000c101124 */
[C---:B------:R-:W-:Y:S02]  /*16680*/  ISETP.LT.OR P5, PT, R0.reuse, 0xf9, !P2 ;  /* 0x000000f90000780c */ /* 0x040fe400057a1670 */
[----:B------:R-:W-:Y:S01]  /*16690*/  ISETP.LT.OR P2, PT, R0, 0xfa, !P2 ;  /* 0x000000fa0000780c */ /* 0x000fe20005741670 */
[-C--:B-1----:R-:W-:Y:S02]  /*166a0*/  @!P1 IMAD R3, R146, R17.reuse, RZ ;  /* 0x0000001192039224 */ /* 0x082fe400078e02ff */
[----:B0-----:R-:W-:-:S04]  /*166b0*/  @!P3 IMAD R11, R148, R17, RZ ;  /* 0x00000011940bb224 */ /* 0x001fc800078e02ff */
[-C--:B------:R-:W-:Y:S02]  /*166c0*/  @!P4 IMAD R147, R147, R17.reuse, RZ ;  /* 0x000000119393c224 */ /* 0x080fe400078e02ff */
[-C--:B------:R-:W-:Y:S02]  /*166d0*/  @!P0 IMAD R149, R149, R17.reuse, RZ ;  /* 0x0000001195958224 */ /* 0x080fe400078e02ff */
[-C--:B--2---:R-:W-:Y:S02]  /*166e0*/  @!P5 IMAD R5, R150, R17.reuse, RZ ;  /* 0x000000119605d224 */ /* 0x084fe400078e02ff */
[----:B------:R-:W-:Y:S01]  /*166f0*/  @!P2 IMAD R151, R151, R17, RZ ;  /* 0x000000119797a224 */ /* 0x000fe200078e02ff */
[----:B------:R0:W-:Y:S04]  /*16700*/  @!P1 STG.E.U8 desc[UR36][R8.64+0xf0], R3 ;  /* 0x0000f00308009986 */ /* 0x0001e8000c101124 */
[----:B------:R0:W-:Y:S04]  /*16710*/  @!P4 STG.E.U8 desc[UR36][R8.64+0xf1], R147 ;  /* 0x0000f1930800c986 */ /* 0x0001e8000c101124 */
[----:B------:R0:W-:Y:S04]  /*16720*/  @!P3 STG.E.U8 desc[UR36][R6.64+0xf8], R11 ;  /* 0x0000f80b0600b986 */ /* 0x0001e8000c101124 */
[----:B------:R0:W-:Y:S04]  /*16730*/  @!P0 STG.E.U8 desc[UR36][R6.64+0xf9], R149 ;  /* 0x0000f99506008986 */ /* 0x0001e8000c101124 */
[----:B------:R0:W-:Y:S04]  /*16740*/  @!P5 STG.E.U8 desc[UR36][R8.64+0xf8], R5 ;  /* 0x0000f8050800d986 */ /* 0x0001e8000c101124 */
[----:B------:R0:W-:Y:S02]  /*16750*/  @!P2 STG.E.U8 desc[UR36][R8.64+0xf9], R151 ;  /* 0x0000f9970800a986 */ /* 0x0001e4000c101124 */
.L_x_548:
[----:B------:R-:W-:Y:S05]  /*16760*/  BSYNC B0 ;  /* 0x0000000000007941 */ /* 0x000fea0003800000 */
.L_x_34:
[----:B0-----:R-:W5:Y:S04]  /*16770*/  LDL.LU R3, [R1+0x200] ;  /* 0x0002000001037983 */ /* 0x001f680000300800 */
[----:B------:R-:W5:Y:S01]  /*16780*/  LDL.LU R2, [R1+0x204] ;  /* 0x0002040001027983 */ /* 0x000f620000300800 */
[----:B------:R-:W-:Y:S01]  /*16790*/  ULDC UR4, c[0x0][0xc] ;  /* 0x0000030000047ab9 */ /* 0x000fe20000000800 */
[----:B------:R-:W-:Y:S01]  /*167a0*/  ULDC UR5, c[0x0][0x10] ;  /* 0x0000040000057ab9 */ /* 0x000fe20000000800 */
[----:B------:R-:W5:Y:S01]  /*167b0*/  LDC R5, c[0x0][0x14] ;  /* 0x00000500ff057b82 */ /* 0x000f620000000800 */
[----:B------:R-:W-:Y:S01]  /*167c0*/  UIMAD.WIDE.U32 UR4, UR4, UR5, URZ ;  /* 0x00000005040472a5 */ /* 0x000fe2000f8e003f */
[----:B------:R-:W-:Y:S01]  /*167d0*/  PRMT R0, RZ, 0x7610, R0 ;  /* 0x00007610ff007816 */ /* 0x000fe20000000000 */
[----:B------:R-:W-:Y:S01]  /*167e0*/  UMOV UR42, 0xffffffff ;  /* 0xffffffff002a7882 */ /* 0x000fe20000000000 */
[----:B------:R-:W-:-:S03]  /*167f0*/  UMOV UR43, 0xffffffff ;  /* 0xffffffff002b7882 */ /* 0x000fc60000000000 */
[----:B-----5:R-:W-:-:S04]  /*16800*/  IMAD.WIDE.U32 R2, R5, UR4, R2 ;  /* 0x0000000405027c25 */ /* 0x020fc8000f8e0002 */
[----:B------:R-:W-:Y:S01]  /*16810*/  IMAD R5, R5, UR5, RZ ;  /* 0x0000000505057c24 */ /* 0x000fe2000f8e02ff */
[----:B------:R-:W-:Y:S01]  /*16820*/  ULDC.64 UR4, c[0x0][0x650] ;  /* 0x0001940000047ab9 */ /* 0x000fe20000000a00 */
[----:B-1-3--:R-:W-:Y:S01]  /*16830*/  IMAD.MOV.U32 R6, RZ, RZ, R2 ;  /* 0x000000ffff067224 */ /* 0x00afe200078e0002 */
[----:B------:R-:W-:Y:S02]  /*16840*/  ISETP.GE.U32.AND P0, PT, R2, UR4, PT ;  /* 0x0000000402007c0c */ /* 0x000fe4000bf06070 */
[----:B------:R-:W-:-:S04]  /*16850*/  IADD3 R4, R3, R5, RZ ;  /* 0x0000000503047210 */ /* 0x000fc80007ffe0ff */
[----:B------:R-:W-:Y:S01]  /*16860*/  ISETP.GE.U32.AND.EX P0, PT, R4, UR5, PT, P0 ;  /* 0x0000000504007c0c */ /* 0x000fe2000bf06100 */
[----:B------:R0:W-:Y:S04]  /*16870*/  STL [R1+0x200], R4 ;  /* 0x0002000401007387 */ /* 0x0001e80000100800 */
[----:B------:R0:W-:Y:S08]  /*16880*/  STL [R1+0x204], R6 ;  /* 0x0002040601007387 */ /* 0x0001f00000100800 */
[----:B------:R-:W-:Y:S05]  /*16890*/  @P0 BRA `(.L_x_549) ;  /* 0x0000000400880947 */ /* 0x000fea0003800000 */
[----:B------:R-:W1:Y:S01]  /*168a0*/  S2UR UR6, SR_CTAID.X ;  /* 0x00000000000679c3 */ /* 0x000e620000002500 */
[----:B------:R-:W-:Y:S01]  /*168b0*/  ULDC.64 UR12, c[0x0][0x628] ;  /* 0x00018a00000c7ab9 */ /* 0x000fe20000000a00 */
[----:B------:R-:W-:Y:S01]  /*168c0*/  ULDC UR4, c[0x0][0x150] ;  /* 0x0000540000047ab9 */ /* 0x000fe20000000800 */
[----:B------:R-:W-:Y:S01]  /*168d0*/  ISETP.NE.U32.AND P0, PT, RZ, UR12, PT ;  /* 0x0000000cff007c0c */ /* 0x000fe2000bf05070 */
[----:B------:R-:W-:Y:S01]  /*168e0*/  ULDC UR15, c[0x0][0x630] ;  /* 0x00018c00000f7ab9 */ /* 0x000fe20000000800 */
[----:B------:R-:W-:Y:S01]  /*168f0*/  R2UR UR16, R6 ;  /* 0x00000000061072ca */ /* 0x000fe200000e0000 */
[----:B------:R-:W-:Y:S01]  /*16900*/  ULDC UR19, c[0x0][0x154] ;  /* 0x0000550000137ab9 */ /* 0x000fe20000000800 */
[----:B------:R-:W-:Y:S01]  /*16910*/  ISETP.NE.AND.EX P0, PT, RZ, UR13, PT, P0 ;  /* 0x0000000dff007c0c */ /* 0x000fe2000bf05300 */
[----:B------:R-:W3:Y:S01]  /*16920*/  S2UR UR18, SR_CTAID.Y ;  /* 0x00000000001279c3 */ /* 0x000ee20000002600 */
[----:B------:R-:W-:Y:S02]  /*16930*/  R2UR UR17, R4 ;  /* 0x00000000041172ca */ /* 0x000fe400000e0000 */
[----:B------:R-:W-:-:S02]  /*16940*/  R2UR UR10, R6 ;  /* 0x00000000060a72ca */ /* 0x000fc400000e0000 */
[----:B------:R-:W-:Y:S02]  /*16950*/  R2UR UR11, R4 ;  /* 0x00000000040b72ca */ /* 0x000fe400000e0000 */
[----:B-1----:R-:W-:-:S05]  /*16960*/  I2FP.F32.U32 R0, UR6 ;  /* 0x0000000600007c45 */ /* 0x002fca0008201000 */
[----:B------:R-:W-:-:S04]  /*16970*/  FMUL R0, R0, UR4 ;  /* 0x0000000400007c20 */ /* 0x000fc80008400000 */
[----:B------:R1:W0:Y:S01]  /*16980*/  F2I.U32.TRUNC.NTZ R2, R0 ;  /* 0x0000000000027305 */ /* 0x000222000020f000 */
[----:B---3--:R-:W-:Y:S05]  /*16990*/  @!P0 BRA `(.L_x_550) ;  /* 0x0000000000308947 */ /* 0x008fea0003800000 */
        /* <DEDUP_REMOVED lines=12> */
.L_x_550:
[----:B------:R-:W-:Y:S01]  /*16a60*/  USHF.R.U64 UR43, UR10, UR15, UR11 ;  /* 0x0000000f0a2b7299 */ /* 0x000fe2000800120b */
[----:B-1----:R-:W-:Y:S01]  /*16a70*/  I2FP.F32.U32 R0, UR18 ;  /* 0x0000001200007c45 */ /* 0x002fe20008201000 */
[----:B------:R-:W-:Y:S02]  /*16a80*/  USHF.R.U32.HI UR4, URZ, UR15, UR11 ;  /* 0x0000000f3f047299 */ /* 0x000fe4000801160b */
[----:B------:R-:W-:Y:S02]  /*16a90*/  UIADD3 UR10, UP0, URZ, -UR43, URZ ;  /* 0x8000002b3f0a7290 */ /* 0x000fe4000ff1e03f */
[----:B------:R-:W-:Y:S01]  /*16aa0*/  FMUL R0, R0, UR19 ;  /* 0x0000001300007c20 */ /* 0x000fe20008400000 */
[----:B------:R-:W-:Y:S01]  /*16ab0*/  ULDC.64 UR12, c[0x0][0x620] ;  /* 0x00018800000c7ab9 */ /* 0x000fe20000000a00 */
[----:B------:R-:W-:Y:S01]  /*16ac0*/  UIADD3.X UR4, URZ, ~UR4, URZ, UP0, !UPT ;  /* 0x800000043f047290 */ /* 0x000fe200087fe43f */
[----:B------:R-:W-:Y:S01]  /*16ad0*/  UMOV UR8, UR16 ;  /* 0x0000001000087c82 */ /* 0x000fe20008000000 */
[----:B------:R-:W-:-:S02]  /*16ae0*/  UMOV UR9, UR17 ;  /* 0x0000001100097c82 */ /* 0x000fc40008000000 */
[----:B------:R-:W-:Y:S01]  /*16af0*/  UIMAD UR4, UR4, UR12, URZ ;  /* 0x0000000c040472a4 */ /* 0x000fe2000f8e023f */
[----:B------:R-:W1:Y:S01]  /*16b00*/  F2I.U32.TRUNC.NTZ R0, R0 ;  /* 0x0000000000007305 */ /* 0x000e62000020f000 */
[----:B------:R-:W-:Y:S01]  /*16b10*/  UIMAD.WIDE.U32 UR8, UR10, UR12, UR8 ;  /* 0x0000000c0a0872a5 */ /* 0x000fe2000f8e0008 */
[----:B0-----:R-:W-:Y:S01]  /*16b20*/  R2UR UR12, R2 ;  /* 0x00000000020c72ca */ /* 0x001fe200000e0000 */
[----:B------:R-:W-:Y:S01]  /*16b30*/  UIMAD UR10, UR10, UR13, UR4 ;  /* 0x0000000d0a0a72a4 */ /* 0x000fe2000f8e0204 */
[----:B------:R-:W-:Y:S01]  /*16b40*/  ULDC UR11, c[0x0][0x618] ;  /* 0x00018600000b7ab9 */ /* 0x000fe20000000800 */
[----:B------:R-:W-:Y:S02]  /*16b50*/  ULDC UR21, c[0x0][0x658] ;  /* 0x0001960000157ab9 */ /* 0x000fe40000000800 */
[----:B------:R-:W-:Y:S01]  /*16b60*/  UIADD3 UR9, UR9, UR10, URZ ;  /* 0x0000000a09097290 */ /* 0x000fe2000fffe03f */
[----:B------:R-:W-:Y:S01]  /*16b70*/  UMOV UR15, 0xffffffff ;  /* 0xffffffff000f7882 */ /* 0x000fe20000000000 */
[----:B------:R-:W-:Y:S01]  /*16b80*/  ULDC.64 UR4, c[0x0][0x640] ;  /* 0x0001900000047ab9 */ /* 0x000fe20000000a00 */
[----:B------:R-:W-:Y:S01]  /*16b90*/  USHF.L.U32 UR15, UR15, UR21, URZ ;  /* 0x000000150f0f7299 */ /* 0x000fe2000800063f */
[----:B------:R-:W-:Y:S01]  /*16ba0*/  ISETP.NE.U32.AND P0, PT, RZ, UR4, PT ;  /* 0x00000004ff007c0c */ /* 0x000fe2000bf05070 */
[----:B------:R-:W-:-:S02]  /*16bb0*/  USHF.R.U64 UR16, UR8, UR11, UR9 ;  /* 0x0000000b08107299 */ /* 0x000fc40008001209 */
[----:B------:R-:W-:Y:S01]  /*16bc0*/  USHF.R.U32.HI UR8, URZ, UR11, UR9 ;  /* 0x0000000b3f087299 */ /* 0x000fe20008011609 */
[----:B-1----:R-:W-:Y:S01]  /*16bd0*/  R2UR UR14, R0 ;  /* 0x00000000000e72ca */ /* 0x002fe200000e0000 */
[----:B------:R-:W-:Y:S01]  /*16be0*/  ULDC UR17, c[0x0][0x608] ;  /* 0x0001820000117ab9 */ /* 0x000fe20000000800 */
[----:B------:R-:W-:Y:S01]  /*16bf0*/  ULOP3.LUT UR41, URZ, UR15, URZ, 0x33, !UPT ;  /* 0x0000000f3f297292 */ /* 0x000fe2000f8e333f */
[----:B------:R-:W-:Y:S01]  /*16c00*/  ISETP.NE.AND.EX P0, PT, RZ, UR5, PT, P0 ;  /* 0x00000005ff007c0c */ /* 0x000fe2000bf05300 */
[----:B------:R-:W-:Y:S02]  /*16c10*/  USHF.R.U64 UR15, UR16, UR17, UR8 ;  /* 0x00000011100f7299 */ /* 0x000fe40008001208 */
[----:B------:R-:W-:Y:S02]  /*16c20*/  USHF.R.U32.HI UR8, URZ, UR17, UR8 ;  /* 0x000000113f087299 */ /* 0x000fe40008011608 */
[----:B------:R-:W-:Y:S02]  /*16c30*/  UIADD3 UR12, -UR12, URZ, URZ ;  /* 0x0000003f0c0c7290 */ /* 0x000fe4000fffe13f */
[----:B------:R-:W-:Y:S01]  /*16c40*/  USHF.R.U64 UR17, UR15, UR21, UR8 ;  /* 0x000000150f117299 */ /* 0x000fe20008001208 */
[----:B------:R-:W-:Y:S01]  /*16c50*/  UMOV UR19, 0x1 ;  /* 0x0000000100137882 */ /* 0x000fe20000000000 */
[----:B------:R-:W-:Y:S01]  /*16c60*/  ULDC UR13, c[0x0][0x144] ;  /* 0x00005100000d7ab9 */ /* 0x000fe20000000800 */
[----:B------:R-:W-:Y:S01]  /*16c70*/  ULDC UR7, c[0x0][0x600] ;  /* 0x0001800000077ab9 */ /* 0x000fe20000000800 */
[----:B------:R-:W-:-:S02]  /*16c80*/  USHF.L.U32 UR24, UR19, UR21, URZ ;  /* 0x0000001513187299 */ /* 0x000fc4000800063f */
[----:B------:R-:W-:Y:S02]  /*16c90*/  USHF.R.U32.HI UR8, URZ, UR21, UR8 ;  /* 0x000000153f087299 */ /* 0x000fe40008011608 */
[----:B------:R-:W-:Y:S02]  /*16ca0*/  UIMAD UR21, UR13, UR12, UR6 ;  /* 0x0000000c0d1572a4 */ /* 0x000fe4000f8e0206 */
[----:B------:R-:W-:Y:S02]  /*16cb0*/  UIADD3 UR20, UR7, -0x1, URZ ;  /* 0xffffffff07147890 */ /* 0x000fe4000fffe03f */
[----:B------:R-:W-:Y:S01]  /*16cc0*/  UIADD3 UR19, -UR14, URZ, URZ ;  /* 0x0000003f0e137290 */ /* 0x000fe2000fffe13f */
[----:B------:R-:W-:Y:S01]  /*16cd0*/  ULDC UR25, c[0x0][0x148] ;  /* 0x0000520000197ab9 */ /* 0x000fe20000000800 */
[----:B------:R-:W-:Y:S01]  /*16ce0*/  ULDC UR22, c[0x0][0x648] ;  /* 0x0001920000167ab9 */ /* 0x000fe20000000800 */
[----:B------:R-:W-:Y:S01]  /*16cf0*/  ULDC UR23, c[0x0][0x638] ;  /* 0x00018e0000177ab9 */ /* 0x000fe20000000800 */
        /* <DEDUP_REMOVED lines=14> */
.L_x_551:
[----:B------:R-:W-:Y:S01]  /*16de0*/  UISETP.NE.AND UP0, UPT, UR46, URZ, UPT ;  /* 0x0000003f2e00728c */ /* 0x000fe2000bf05270 */
[----:B------:R-:W-:Y:S01]  /*16df0*/  MOV R0, 0x1 ;  /* 0x0000000100007802 */ /* 0x000fe20000000f00 */
[----:B------:R-:W-:Y:S02]  /*16e00*/  USHF.R.U64 UR4, UR6, UR22, UR8 ;  /* 0x0000001606047299 */ /* 0x000fe40008001208 */
[----:B------:R-:W-:Y:S02]  /*16e10*/  ULOP3.LUT UR41, UR15, UR41, URZ, 0xc0, !UPT ;  /* 0x000000290f297292 */ /* 0x000fe4000f8ec03f */
[----:B------:R-:W-:Y:S02]  /*16e20*/  UIADD3 UR5, -UR4, URZ, URZ ;  /* 0x0000003f04057290 */ /* 0x000fe4000fffe13f */
[----:B------:R-:W-:Y:S02]  /*16e30*/  UIMAD UR41, UR24, UR4, UR41 ;  /* 0x00000004182972a4 */ /* 0x000fe4000f8e0229 */
[----:B------:R-:W-:-:S02]  /*16e40*/  ULOP3.LUT UR16, UR16, UR20, URZ, 0xc0, !UPT ;  /* 0x0000001410107292 */ /* 0x000fc4000f8ec03f */
[----:B------:R-:W-:Y:S02]  /*16e50*/  @UP0 UIMAD UR21, UR25, UR19, UR18 ;  /* 0x00000013191502a4 */ /* 0x000fe4000f8e0212 */
[----:B------:R-:W-:-:S03]  /*16e60*/  UIMAD UR4, UR5, UR23, UR17 ;  /* 0x00000017050472a4 */ /* 0x000fc6000f8e0211 */
[----:B------:R-:W-:Y:S01]  /*16e70*/  ULDC UR5, c[0x0][0x610] ;  /* 0x0001840000057ab9 */ /* 0x000fe20000000800 */
[----:B------:R-:W-:Y:S02]  /*16e80*/  UIMAD UR4, UR4, UR7, UR16 ;  /* 0x00000007040472a4 */ /* 0x000fe4000f8e0210 */
[----:B------:R-:W-:-:S04]  /*16e90*/  UIMAD UR41, UR41, UR5, UR21 ;  /* 0x00000005292972a4 */ /* 0x000fc8000f8e0215 */
[----:B------:R-:W-:Y:S02]  /*16ea0*/  USEL UR42, UR4, UR41, !UP0 ;  /* 0x00000029042a7287 */ /* 0x000fe4000c000000 */
[----:B------:R-:W-:-:S12]  /*16eb0*/  USEL UR41, UR41, UR4, !UP0 ;  /* 0x0000000429297287 */ /* 0x000fd8000c000000 */
.L_x_549:
[----:B------:R-:W-:-:S13]  /*16ec0*/  LOP3.LUT P0, RZ, R0, 0xff, RZ, 0xc0, !PT ;  /* 0x000000ff00ff7812 */ /* 0x000fda000780c0ff */
[----:B------:R-:W-:Y:S05]  /*16ed0*/  @P0 BRA `(.L_x_552) ;  /* 0xfffffea400100947 */ /* 0x000fea000383ffff */
[----:B------:R-:W-:Y:S05]  /*16ee0*/  EXIT ;  /* 0x000000000000794d */ /* 0x000fea0003800000 */
.L_x_7:
[----:B------:R-:W2:Y:S01]  /*16ef0*/  LDL R5, [R1+0x204] ;  /* 0x0002040001057983 */ /* 0x000ea20000100800 */
[----:B------:R-:W-:-:S03]  /*16f00*/  ULDC.64 UR4, c[0x0][0x650] ;  /* 0x0001940000047ab9 */ /* 0x000fc60000000a00 */
[----:B------:R-:W3:Y:S01]  /*16f10*/  LDL R3, [R1+0x200] ;  /* 0x0002000001037983 */ /* 0x000ee20000100800 */
[----:B------:R-:W-:Y:S01]  /*16f20*/  PRMT R0, RZ, 0x7610, R0 ;  /* 0x00007610ff007816 */ /* 0x000fe20000000000 */
[----:B------:R-:W-:Y:S01]  /*16f30*/  IMAD.MOV.U32 R4, RZ, RZ, -0x1 ;  /* 0xffffffffff047424 */ /* 0x000fe200078e00ff */
[----:B------:R-:W-:Y:S01]  /*16f40*/  MOV R2, 0xffffffff ;  /* 0xffffffff00027802 */ /* 0x000fe20000000f00 */
[----:B------:R-:W-:Y:S01]  /*16f50*/  IMAD.MOV.U32 R11, RZ, RZ, -0x1 ;  /* 0xffffffffff0b7424 */ /* 0x000fe200078e00ff */
[----:B--2---:R-:W-:-:S04]  /*16f60*/  ISETP.GE.U32.AND P0, PT, R5, UR4, PT ;  /* 0x0000000405007c0c */ /* 0x004fc8000bf06070 */
[----:B---3--:R-:W-:-:S13]  /*16f70*/  ISETP.GE.U32.AND.EX P0, PT, R3, UR5, PT, P0 ;  /* 0x0000000503007c0c */ /* 0x008fda000bf06100 */
        /* <DEDUP_REMOVED lines=21> */
.L_x_554:
[----:B------:R-:W-:Y:S01]  /*170d0*/  USHF.R.U64 UR4, UR14, UR19, UR15 ;  /* 0x000000130e047299 */ /* 0x000fe2000800120f */
[----:B------:R-:W-:Y:S01]  /*170e0*/  R2UR UR7, R3 ;  /* 0x00000000030772ca */ /* 0x000fe200000e0000 */
[----:B------:R-:W-:Y:S02]  /*170f0*/  USHF.R.U32.HI UR5, URZ, UR19, UR15 ;  /* 0x000000133f057299 */ /* 0x000fe4000801160f */
[----:B------:R-:W-:Y:S01]  /*17100*/  UIADD3 UR13, UP0, URZ, -UR4, URZ ;  /* 0x800000043f0d7290 */ /* 0x000fe2000ff1e03f */
[----:B------:R-:W-:Y:S01]  /*17110*/  ULDC.64 UR14, c[0x0][0x620] ;  /* 0x00018800000e7ab9 */ /* 0x000fe20000000a00 */
[----:B------:R-:W-:Y:S02]  /*17120*/  UMOV UR6, UR20 ;  /* 0x0000001400067c82 */ /* 0x000fe40008000000 */
[----:B------:R-:W-:Y:S02]  /*17130*/  UIADD3.X UR5, URZ, ~UR5, URZ, UP0, !UPT ;  /* 0x800000053f057290 */ /* 0x000fe400087fe43f */
[----:B------:R-:W-:-:S02]  /*17140*/  UISETP.NE.AND UP1, UPT, UR46, URZ, UPT ;  /* 0x0000003f2e00728c */ /* 0x000fc4000bf25270 */
[----:B------:R-:W-:Y:S02]  /*17150*/  UIMAD UR5, UR5, UR14, URZ ;  /* 0x0000000e050572a4 */ /* 0x000fe4000f8e023f */
[----:B------:R-:W-:Y:S02]  /*17160*/  UIMAD.WIDE.U32 UR6, UR13, UR14, UR6 ;  /* 0x0000000e0d0672a5 */ /* 0x000fe4000f8e0006 */
[----:B------:R-:W-:Y:S01]  /*17170*/  UIMAD UR5, UR13, UR15, UR5 ;  /* 0x0000000f0d0572a4 */ /* 0x000fe2000f8e0205 */
[----:B------:R-:W-:Y:S02]  /*17180*/  ULDC UR14, c[0x0][0x608] ;  /* 0x00018200000e7ab9 */ /* 0x000fe40000000800 */
[----:B------:R-:W-:Y:S01]  /*17190*/  ULDC UR13, c[0x0][0x618] ;  /* 0x00018600000d7ab9 */ /* 0x000fe20000000800 */
[----:B------:R-:W-:Y:S01]  /*171a0*/  UIADD3 UR5, UR7, UR5, URZ ;  /* 0x0000000507057290 */ /* 0x000fe2000fffe03f */
[----:B------:R-:W-:Y:S01]  /*171b0*/  ULDC UR22, c[0x0][0x658] ;  /* 0x0001960000167ab9 */ /* 0x000fe20000000800 */
[----:B------:R-:W-:-:S02]  /*171c0*/  @UP1 UIMAD UR8, UR11, UR12, UR10 ;  /* 0x0000000c0b0812a4 */ /* 0x000fc4000f8e020a */
[----:B------:R-:W-:Y:S02]  /*171d0*/  USHF.R.U64 UR17, UR6, UR13, UR5 ;  /* 0x0000000d06117299 */ /* 0x000fe40008001205 */
[----:B------:R-:W-:Y:S01]  /*171e0*/  USHF.R.U32.HI UR5, URZ, UR13, UR5 ;  /* 0x0000000d3f057299 */ /* 0x000fe20008011605 */
[----:B------:R-:W-:Y:S01]  /*171f0*/  ULDC.64 UR6, c[0x0][0x640] ;  /* 0x0001900000067ab9 */ /* 0x000fe20000000a00 */
[----:B------:R-:W-:Y:S01]  /*17200*/  UMOV UR10, 0xffffffff ;  /* 0xffffffff000a7882 */ /* 0x000fe20000000000 */
[----:B------:R-:W-:Y:S01]  /*17210*/  ISETP.NE.U32.AND P0, PT, RZ, UR6, PT ;  /* 0x00000006ff007c0c */ /* 0x000fe2000bf05070 */
[----:B------:R-:W-:Y:S02]  /*17220*/  USHF.R.U64 UR18, UR17, UR14, UR5 ;  /* 0x0000000e11127299 */ /* 0x000fe40008001205 */
[----:B------:R-:W-:Y:S01]  /*17230*/  USHF.R.U32.HI UR5, URZ, UR14, UR5 ;  /* 0x0000000e3f057299 */ /* 0x000fe20008011605 */
[----:B------:R-:W-:Y:S01]  /*17240*/  ISETP.NE.AND.EX P0, PT, RZ, UR7, PT, P0 ;  /* 0x00000007ff007c0c */ /* 0x000fe2000bf05300 */
[----:B------:R-:W-:-:S02]  /*17250*/  USHF.L.U32 UR11, UR10, UR22, URZ ;  /* 0x000000160a0b7299 */ /* 0x000fc4000800063f */
[----:B------:R-:W-:Y:S01]  /*17260*/  USHF.R.U64 UR19, UR18, UR22, UR5 ;  /* 0x0000001612137299 */ /* 0x000fe20008001205 */
[----:B------:R-:W-:Y:S01]  /*17270*/  ULDC UR20, c[0x0][0x600] ;  /* 0x0001800000147ab9 */ /* 0x000fe20000000800 */
[----:B------:R-:W-:Y:S02]  /*17280*/  USHF.R.U32.HI UR10, URZ, UR22, UR5 ;  /* 0x000000163f0a7299 */ /* 0x000fe40008011605 */
[----:B------:R-:W-:Y:S02]  /*17290*/  UIADD3 UR21, UR20, -0x1, URZ ;  /* 0xffffffff14157890 */ /* 0x000fe4000fffe03f */
[----:B------:R-:W-:Y:S01]  /*172a0*/  ULOP3.LUT UR26, URZ, UR11, URZ, 0x33, !UPT ;  /* 0x0000000b3f1a7292 */ /* 0x000fe2000f8e333f */
        /* <DEDUP_REMOVED lines=17> */
.L_x_555:
[----:B------:R-:W-:Y:S01]  /*173c0*/  USHF.R.U64 UR6, UR5, UR23, UR10 ;  /* 0x0000001705067299 */ /* 0x000fe2000800120a */
[----:B------:R-:W-:Y:S01]  /*173d0*/  MOV R0, 0x1 ;  /* 0x0000000100007802 */ /* 0x000fe20000000f00 */
[----:B------:R-:W-:Y:S01]  /*173e0*/  USHF.L.U32 UR25, UR25, UR22, URZ ;  /* 0x0000001619197299 */ /* 0x000fe2000800063f */
[----:B------:R-:W-:Y:S01]  /*173f0*/  IMAD.U32 R11, RZ, RZ, UR4 ;  /* 0x00000004ff0b7e24 */ /* 0x000fe2000f8e00ff */
[----:B------:R-:W-:Y:S02]  /*17400*/  ULOP3.LUT UR5, UR18, UR26, URZ, 0xc0, !UPT ;  /* 0x0000001a12057292 */ /* 0x000fe4000f8ec03f */
[----:B------:R-:W-:Y:S02]  /*17410*/  UIADD3 UR7, -UR6, URZ, URZ ;  /* 0x0000003f06077290 */ /* 0x000fe4000fffe13f */
[----:B------:R-:W-:Y:S02]  /*17420*/  UIMAD UR6, UR25, UR6, UR5 ;  /* 0x00000006190672a4 */ /* 0x000fe4000f8e0205 */
[----:B------:R-:W-:-:S02]  /*17430*/  ULOP3.LUT UR17, UR17, UR21, URZ, 0xc0, !UPT ;  /* 0x0000001511117292 */ /* 0x000fc4000f8ec03f */
[----:B------:R-:W-:Y:S02]  /*17440*/  UIMAD UR5, UR7, UR24, UR19 ;  /* 0x00000018070572a4 */ /* 0x000fe4000f8e0213 */
[----:B------:R-:W-:Y:S01]  /*17450*/  UISETP.NE.AND UP0, UPT, UR46, URZ, UPT ;  /* 0x0000003f2e00728c */ /* 0x000fe2000bf05270 */
[----:B------:R-:W-:Y:S01]  /*17460*/  ULDC UR7, c[0x0][0x610] ;  /* 0x0001840000077ab9 */ /* 0x000fe20000000800 */
[----:B------:R-:W-:Y:S02]  /*17470*/  UIMAD UR5, UR5, UR20, UR17 ;  /* 0x00000014050572a4 */ /* 0x000fe4000f8e0211 */
[----:B------:R-:W-:-:S04]  /*17480*/  UIMAD UR8, UR6, UR7, UR8 ;  /* 0x00000007060872a4 */ /* 0x000fc8000f8e0208 */
[----:B------:R-:W-:Y:S02]  /*17490*/  USEL UR6, UR5, UR8, !UP0 ;  /* 0x0000000805067287 */ /* 0x000fe4000c000000 */
[----:B------:R-:W-:-:S04]  /*174a0*/  USEL UR8, UR8, UR5, !UP0 ;  /* 0x0000000508087287 */ /* 0x000fc8000c000000 */
[----:B------:R-:W-:Y:S02]  /*174b0*/  MOV R2, UR6 ;  /* 0x0000000600027c02 */ /* 0x000fe40008000f00 */
[----:B------:R-:W-:-:S07]  /*174c0*/  IMAD.U32 R4, RZ, RZ, UR8 ;  /* 0x00000008ff047e24 */ /* 0x000fce000f8e00ff */
.L_x_553:
[----:B------:R-:W-:-:S08]  /*174d0*/  NOP ;  /* 0x0000000000007918 */ /* 0x000fd00000000000 */
[----:B0-----:R-:W0:-:S00]  /*174e0*/  USETMAXREG.DEALLOC.CTAPOOL 0x18 ;  /* 0x00000018000079c8 */ /* 0x001e0000080e0500 */
[----:B------:R-:W-:-:S13]  /*174f0*/  ISETP.NE.AND P0, PT, RZ, UR9, PT ;  /* 0x00000009ff007c0c */ /* 0x000fda000bf05270 */
[----:B------:R-:W-:Y:S05]  /*17500*/  @P0 EXIT ;  /* 0x000000000000094d */ /* 0x000fea0003800000 */
[----:B0-----:R-:W-:Y:S01]  /*17510*/  LOP3.LUT P0, RZ, R0, 0xff, RZ, 0xc0, !PT ;  /* 0x000000ff00ff7812 */ /* 0x001fe2000780c0ff */
[----:B------:R-:W-:Y:S01]  /*17520*/  IMAD.MOV.U32 R6, RZ, RZ, RZ ;  /* 0x000000ffff067224 */ /* 0x000fe200078e00ff */
[----:B------:R-:W-:-:S11]  /*17530*/  MOV R0, 0x1 ;  /* 0x0000000100007802 */ /* 0x000fd60000000f00 */
[----:B------:R-:W-:Y:S05]  /*17540*/  @!P0 BRA `(.L_x_556) ;  /* 0x0000000c00748947 */ /* 0x000fea0003800000 */
[----:B------:R-:W0:Y:S01]  /*17550*/  S2UR UR12, SR_CgaCtaId ;  /* 0x00000000000c79c3 */ /* 0x000e220000008800 */
[----:B------:R-:W-:Y:S01]  /*17560*/  ULDC UR4, c[0x0][0x28c] ;  /* 0x0000a30000047ab9 */ /* 0x000fe20000000800 */
[----:B------:R-:W-:Y:S01]  /*17570*/  ULDC UR6, c[0x0][0x658] ;  /* 0x0001960000067ab9 */ /* 0x000fe20000000800 */
[----:B------:R-:W-:Y:S01]  /*17580*/  UMOV UR7, 0xffffffff ;  /* 0xffffffff00077882 */ /* 0x000fe20000000000 */
[----:B------:R-:W-:Y:S01]  /*17590*/  UIADD3 UR10, UR4, 0x7f, URZ ;  /* 0x0000007f040a7890 */ /* 0x000fe2000fffe03f */
[----:B------:R-:W-:Y:S01]  /*175a0*/  BSSY B0, `(.L_x_556) ;  /* 0x00000d7000007945 */ /* 0x000fe20003800000 */
[----:B------:R-:W-:Y:S01]  /*175b0*/  ULDC UR5, c[0x0][0x600] ;  /* 0x0001800000057ab9 */ /* 0x000fe20000000800 */
[----:B------:R-:W-:Y:S01]  /*175c0*/  UMOV UR9, 0x1 ;  /* 0x0000000100097882 */ /* 0x000fe20000000000 */
[----:B------:R-:W-:Y:S01]  /*175d0*/  USHF.L.U32 UR7, UR7, UR6, URZ ;  /* 0x0000000607077299 */ /* 0x000fe2000800063f */
[----:B------:R-:W-:Y:S01]  /*175e0*/  MOV R10, 0x1 ;  /* 0x00000001000a7802 */ /* 0x000fe20000000f00 */
[----:B------:R-:W-:Y:S01]  /*175f0*/  UIADD3 UR4, UR5, -0x1, URZ ;  /* 0xffffffff05047890 */ /* 0x000fe2000fffe03f */
[----:B------:R-:W-:Y:S01]  /*17600*/  MOV R0, 0x1 ;  /* 0x0000000100007802 */ /* 0x000fe20000000f00 */
[----:B------:R-:W-:Y:S01]  /*17610*/  ULDC UR8, c[0x0][0xc] ;  /* 0x0000030000087ab9 */ /* 0x000fe20000000800 */
[----:B------:R-:W-:Y:S01]  /*17620*/  USHF.L.U32 UR5, UR9, UR6, URZ ;  /* 0x0000000609057299 */ /* 0x000fe2000800063f */
[----:B------:R-:W-:Y:S01]  /*17630*/  IMAD.MOV.U32 R6, RZ, RZ, RZ ;  /* 0x000000ffff067224 */ /* 0x000fe200078e00ff */
[----:B------:R-:W-:Y:S01]  /*17640*/  USHF.R.S32.HI UR11, URZ, 0x1f, UR10 ;  /* 0x0000001f3f0b7899 */ /* 0x000fe2000801140a */
[----:B------:R-:W-:Y:S01]  /*17650*/  ULDC UR9, c[0x0][0x10] ;  /* 0x0000040000097ab9 */ /* 0x000fe20000000800 */
[----:B------:R-:W-:-:S02]  /*17660*/  ULOP3.LUT UR6, URZ, UR7, URZ, 0x33, !UPT ;  /* 0x000000073f067292 */ /* 0x000fc4000f8e333f */
[----:B------:R-:W-:Y:S02]  /*17670*/  UIMAD.WIDE.U32 UR8, UR8, UR9, URZ ;  /* 0x00000009080872a5 */ /* 0x000fe4000f8e003f */
[----:B------:R-:W-:Y:S01]  /*17680*/  ULEA.HI UR11, UR11, UR10, URZ, 0x7 ;  /* 0x0000000a0b0b7291 */ /* 0x000fe2000f8f383f */
[----:B0-----:R-:W-:Y:S01]  /*17690*/  IMAD.U32 R7, RZ, RZ, UR12 ;  /* 0x0000000cff077e24 */ /* 0x001fe2000f8e00ff */
[----:B------:R-:W-:Y:S01]  /*176a0*/  ULDC UR7, c[0x0][0x14] ;  /* 0x0000050000077ab9 */ /* 0x000fe20000000800 */
[----:B------:R-:W-:Y:S02]  /*176b0*/  ULOP3.LUT UR26, UR40, 0x2, URZ, 0xfc, !UPT ;  /* 0x00000002281a7892 */ /* 0x000fe4000f8efc3f */
[----:B------:R-:W-:Y:S01]  /*176c0*/  UIMAD.WIDE.U32 UR22, UR8, UR7, URZ ;  /* 0x00000007081672a5 */ /* 0x000fe2000f8e003f */
[----:B------:R-:W-:Y:S01]  /*176d0*/  LEA R8, R7, 0x100, 0xe ;  /* 0x0000010007087811 */ /* 0x000fe200078e70ff */
[----:B------:R-:W-:Y:S02]  /*176e0*/  UIMAD UR13, UR9, UR7, URZ ;  /* 0x00000007090d72a4 */ /* 0x000fe4000f8e023f */
[----:B------:R-:W-:-:S02]  /*176f0*/  USHF.R.S32.HI UR7, URZ, 0x7, UR11 ;  /* 0x000000073f077899 */ /* 0x000fc4000801140b */
[----:B------:R-:W-:Y:S02]  /*17700*/  UIADD3 UR13, UR23, UR13, URZ ;  /* 0x0000000d170d7290 */ /* 0x000fe4000fffe03f */
[----:B------:R-:W-:Y:S01]  /*17710*/  UIADD3 UR27, UR7, 0x1, URZ ;  /* 0x00000001071b7890 */ /* 0x000fe2000fffe03f */
[----:B------:R-:W-:-:S11]  /*17720*/  ULDC.64 UR24, c[0x0][0x198] ;  /* 0x0000660000187ab9 */ /* 0x000fd60000000a00 */
.L_x_567:
[----:B------:R-:W-:-:S03]  /*17730*/  UMOV UR8, 0xffffffff ;  /* 0xffffffff00087882 */ /* 0x000fc60000000000 */
[----:B------:R-:W-:Y:S05]  /*17740*/  BRA.DIV UR8, `(.L_x_557) ;  /* 0x0000000e08bc7947 */ /* 0x000fea000b800000 */
[----:B------:R-:W-:-:S13]  /*17750*/  ELECT P6, URZ, PT ;  /* 0x00000000003f782f */ /* 0x000fda00038c0000 */
.L_x_577:
[----:B------:R-:W0:Y:S01]  /*17760*/  LDC R3, c[0x0][0x28c] ;  /* 0x0000a300ff037b82 */ /* 0x000e220000000800 */
[----:B------:R-:W-:Y:S01]  /*17770*/  BSSY B1, `(.L_x_558) ;  /* 0x000003c000017945 */ /* 0x000fe20003800000 */
[----:B0-----:R-:W-:-:S13]  /*17780*/  ISETP.LT.OR P6, PT, R3, 0x1, !P6 ;  /* 0x000000010300780c */ /* 0x001fda00077c1670 */
[----:B------:R-:W-:Y:S05]  /*17790*/  @P6 BRA `(.L_x_559) ;  /* 0x0000000000e46947 */ /* 0x000fea0003800000 */
[----:B------:R-:W-:Y:S01]  /*177a0*/  LEA R4, R4, R7, 0x1 ;  /* 0x0000000704047211 */ /* 0x000fe200078e08ff */
[----:B------:R-:W-:Y:S01]  /*177b0*/  IMAD.SHL.U32 R2, R2, 0x100, RZ ;  /* 0x0000010002027824 */ /* 0x000fe200078e00ff */
[----:B------:R-:W-:Y:S01]  /*177c0*/  MOV R13, UR27 ;  /* 0x0000001b000d7c02 */ /* 0x000fe20008000f00 */
[----:B------:R-:W-:Y:S01]  /*177d0*/  IMAD.MOV.U32 R14, RZ, RZ, RZ ;  /* 0x000000ffff0e7224 */ /* 0x000fe200078e00ff */
[----:B------:R-:W-:Y:S01]  /*177e0*/  SHF.L.U32 R4, R4, 0x7, RZ ;  /* 0x0000000704047819 */ /* 0x000fe200000006ff */
[----:B------:R-:W-:Y:S01]  /*177f0*/  IMAD.MOV.U32 R3, RZ, RZ, R0 ;  /* 0x000000ffff037224 */ /* 0x000fe200078e0000 */
[----:B------:R-:W-:-:S07]  /*17800*/  MOV R5, R6 ;  /* 0x0000000600057202 */ /* 0x000fce0000000f00 */
.L_x_562:
[----:B------:R-:W0:Y:S01]  /*17810*/  S2UR UR8, SR_CgaCtaId ;  /* 0x00000000000879c3 */ /* 0x000e220000008800 */
[----:B------:R-:W-:Y:S01]  /*17820*/  MOV R12, 0x400 ;  /* 0x00000400000c7802 */ /* 0x000fe20000000f00 */
[----:B------:R-:W1:Y:S01]  /*17830*/  S2R R15, SR_TID.X ;  /* 0x00000000000f7919 */ /* 0x000e620000002100 */
[----:B------:R-:W-:Y:S01]  /*17840*/  SHF.L.U32 R9, R3, 0x1f, RZ ;  /* 0x0000001f03097819 */ /* 0x000fe200000006ff */
[----:B0-----:R-:W-:-:S05]  /*17850*/  IMAD.U32 R7, RZ, RZ, UR8 ;  /* 0x00000008ff077e24 */ /* 0x001fca000f8e00ff */
[----:B------:R-:W-:-:S04]  /*17860*/  LEA R16, R7, R12, 0x18 ;  /* 0x0000000c07107211 */ /* 0x000fc800078ec0ff */
[----:B------:R-:W-:Y:S02]  /*17870*/  LEA R12, R5, R16, 0x3 ;  /* 0x00000010050c7211 */ /* 0x000fe400078e18ff */
[----:B-1----:R-:W-:Y:S02]  /*17880*/  LOP3.LUT P1, RZ, R15, 0x7f, RZ, 0xc0, !PT ;  /* 0x0000007f0fff7812 */ /* 0x002fe4000782c0ff */
[----:B------:R-:W0:Y:S02]  /*17890*/  SYNCS.PHASECHK.TRANS64.TRYWAIT P0, [R12+URZ+0x18], R9 ;  /* 0x000018090c0075a7 */ /* 0x000e24000800017f */
[----:B0-----:R-:W-:Y:S09]  /*178a0*/  @!P0 BRA `(.L_x_560) ;  /* 0x0000000c00848947 */ /* 0x001ff20003800000 */
.L_x_578:
[----:B0-----:R-:W0:Y:S01]  /*178b0*/  @!P1 LDC R9, c[0x0][0x500] ;  /* 0x00014000ff099b82 */ /* 0x001e220000000800 */
[----:B------:R-:W-:-:S04]  /*178c0*/  UPRMT UR8, UR26, 0x9910, URZ ;  /* 0x000099101a087896 */ /* 0x000fc8000800003f */
[----:B------:R-:W-:-:S06]  /*178d0*/  UISETP.NE.AND UP0, UPT, UR8, 0x2, UPT ;  /* 0x000000020800788c */ /* 0x000fcc000bf05270 */
[----:B------:R-:W-:Y:S01]  /*178e0*/  PLOP3.LUT P0, PT, PT, PT, UP0, 0x80, 0x0 ;  /* 0x000000000000781c */ /* 0x000fe20003f0f008 */
[----:B0-----:R0:W-:-:S12]  /*178f0*/  @!P1 SYNCS.ARRIVE.TRANS64 RZ, [R12+URZ], R9 ;  /* 0x000000090cff99a7 */ /* 0x0011d8000800003f */
[----:B------:R-:W-:Y:S05]  /*17900*/  @P0 BRA `(.L_x_561) ;  /* 0x0000000000040947 */ /* 0x000fea0003800000 */
[----:B------:R-:W-:Y:S01]  /*17910*/  BPT.TRAP 0x1 ;  /* 0x000000040000795c */ /* 0x000fe20000300000 */
.L_x_561:
[C---:B0-----:R-:W-:Y:S01]  /*17920*/  IMAD R9, R5.reuse, 0x8000, R8 ;  /* 0x0000800005097824 */ /* 0x041fe200078e0208 */
[----:B------:R-:W-:Y:S01]  /*17930*/  R2UR UR15, R16 ;  /* 0x00000000100f72ca */ /* 0x000fe200000e0000 */
[----:B------:R-:W-:Y:S01]  /*17940*/  UIADD3 UR14, UP0, UR24, 0xf0, URZ ;  /* 0x000000f0180e7890 */ /* 0x000fe2000ff1e03f */
[----:B------:R-:W-:Y:S01]  /*17950*/  LEA R16, R5, R16, 0xf ;  /* 0x0000001005107211 */ /* 0x000fe200078e78ff */
[----:B------:R-:W-:Y:S01]  /*17960*/  UIADD3 UR28, UP1, UR24, 0x1f0, URZ ;  /* 0x000001f0181c7890 */ /* 0x000fe2000ff3e03f */
[----:B------:R-:W-:Y:S01]  /*17970*/  R2UR UR8, R9 ;  /* 0x00000000090872ca */ /* 0x000fe200000e0000 */
[----:B------:R-:W-:Y:S01]  /*17980*/  VIADD R5, R5, 0x1 ;  /* 0x0000000105057836 */ /* 0x000fe20000000000 */
[----:B------:R-:W-:Y:S01]  /*17990*/  R2UR UR11, R16 ;  /* 0x00000000100b72ca */ /* 0x000fe200000e0000 */
[----:B------:R-:W-:Y:S01]  /*179a0*/  UIADD3.X UR29, URZ, UR25, URZ, UP1, !UPT ;  /* 0x000000193f1d7290 */ /* 0x000fe20008ffe43f */
[----:B------:R-:W-:Y:S01]  /*179b0*/  R2UR UR19, R4 ;  /* 0x00000000041372ca */ /* 0x000fe200000e0000 */
[----:B------:R-:W-:Y:S01]  /*179c0*/  UMOV UR21, 0x30000 ;  /* 0x0003000000157882 */ /* 0x000fe20000000000 */
[----:B------:R-:W-:Y:S01]  /*179d0*/  R2UR UR9, R12 ;  /* 0x000000000c0972ca */ /* 0x000fe200000e0000 */
[----:B------:R-:W-:Y:S01]  /*179e0*/  UMOV UR16, 0x0 ;  /* 0x0000000000107882 */ /* 0x000fe20000000000 */
[C---:B------:R-:W-:Y:S01]  /*179f0*/  R2UR UR10, R14.reuse ;  /* 0x000000000e0a72ca */ /* 0x040fe200000e0000 */
[----:B------:R-:W-:Y:S01]  /*17a00*/  UMOV UR17, 0x10000000 ;  /* 0x1000000000117882 */ /* 0x000fe20000000000 */
[----:B------:R-:W-:Y:S01]  /*17a10*/  R2UR UR12, R11 ;  /* 0x000000000b0c72ca */ /* 0x000fe200000e0000 */
[----:B------:R-:W-:Y:S01]  /*17a20*/  VIADD R14, R14, 0x80 ;  /* 0x000000800e0e7836 */ /* 0x000fe20000000000 */
[----:B------:R-:W-:Y:S01]  /*17a30*/  IADD3 R13, R13, -0x1, RZ ;  /* 0xffffffff0d0d7810 */ /* 0x000fe20007ffe0ff */
[----:B------:R-:W-:Y:S01]  /*17a40*/  UIADD3 UR8, UR15, UR8, URZ ;  /* 0x000000080f087290 */ /* 0x000fe2000fffe03f */
[----:B------:R-:W-:Y:S01]  /*17a50*/  R2UR UR20, R2 ;  /* 0x00000000021472ca */ /* 0x000fe200000e0000 */
[----:B------:R-:W-:Y:S01]  /*17a60*/  UIADD3.X UR15, URZ, UR25, URZ, UP0, !UPT ;  /* 0x000000193f0f7290 */ /* 0x000fe200087fe43f */
[----:B------:R-:W-:Y:S01]  /*17a70*/  ISETP.GT.AND P1, PT, R13, 0x1, PT ;  /* 0x000000010d00780c */ /* 0x000fe20003f24270 */
[----:B------:R-:W-:Y:S01]  /*17a80*/  UIADD3 UR18, UR11, 0x18100, URZ ;  /* 0x000181000b127890 */ /* 0x000fe2000fffe03f */
[----:B------:R-:W-:-:S02]  /*17a90*/  ISETP.NE.AND P0, PT, R5, 0x3, PT ;  /* 0x000000030500780c */ /* 0x000fc40003f05270 */
[----:B------:R-:W-:Y:S02]  /*17aa0*/  UMOV UR11, UR19 ;  /* 0x00000013000b7c82 */ /* 0x000fe40008000000 */
[----:B------:R-:W-:Y:S02]  /*17ab0*/  SEL R12, RZ, 0x1, P0 ;  /* 0x00000001ff0c7807 */ /* 0x000fe40000000000 */
[----:B------:R0:W-:Y:S01]  /*17ac0*/  UTMALDG.3D.MULTICAST [UR8], [UR14], UR21, desc[UR16] ;  /* 0x000010080e0073b4 */ /* 0x0001e20008011815 */
[----:B------:R-:W-:Y:S02]  /*17ad0*/  SEL R5, R5, RZ, P0 ;  /* 0x000000ff05057207 */ /* 0x000fe40000000000 */
[----:B------:R-:W-:Y:S01]  /*17ae0*/  LOP3.LUT R3, R3, R12, RZ, 0x3c, !PT ;  /* 0x0000000c03037212 */ /* 0x000fe200078e3cff */
[----:B0-----:R-:W-:Y:S01]  /*17af0*/  UMOV UR8, UR18 ;  /* 0x0000001200087c82 */ /* 0x001fe20008000000 */
[----:B------:R-:W-:Y:S02]  /*17b00*/  UMOV UR11, UR20 ;  /* 0x00000014000b7c82 */ /* 0x000fe40008000000 */
[----:B------:R0:W-:Y:S02]  /*17b10*/  UTMALDG.3D [UR8], [UR28], desc[UR16] ;  /* 0x000010081c0075b4 */ /* 0x0001e40008011000 */
[----:B0-----:R-:W-:Y:S05]  /*17b20*/  @P1 BRA `(.L_x_562) ;  /* 0xfffffffc00381947 */ /* 0x001fea000383ffff */
.L_x_559:
[----:B------:R-:W-:Y:S05]  /*17b30*/  BSYNC B1 ;  /* 0x0000000000017941 */ /* 0x000fea0003800000 */
.L_x_558:
[----:B------:R-:W2:Y:S01]  /*17b40*/  LDL.LU R16, [R1+0x200] ;  /* 0x0002000001107983 */ /* 0x000ea20000300800 */
[----:B------:R-:W-:Y:S01]  /*17b50*/  LOP3.LUT P0, RZ, R10, 0xff, RZ, 0xc0, !PT ;  /* 0x000000ff0aff7812 */ /* 0x000fe2000780c0ff */
[----:B------:R-:W-:Y:S02]  /*17b60*/  ULDC.64 UR8, c[0x0][0x650] ;  /* 0x0001940000087ab9 */ /* 0x000fe40000000a00 */
[----:B------:R-:W3:Y:S01]  /*17b70*/  LDL.LU R15, [R1+0x204] ;  /* 0x00020400010f7983 */ /* 0x000ee20000300800 */
[----:B------:R-:W-:Y:S01]  /*17b80*/  IADD3 R6, R6, UR7, RZ ;  /* 0x0000000706067c10 */ /* 0x000fe2000fffe0ff */
[----:B------:R-:W-:Y:S01]  /*17b90*/  UISETP.GE.U32.AND UP0, UPT, UR7, 0x3, UPT ;  /* 0x000000030700788c */ /* 0x000fe2000bf06070 */
[----:B------:R-:W-:Y:S01]  /*17ba0*/  BSSY B1, `(.L_x_563) ;  /* 0x0000074000017945 */ /* 0x000fe20003800000 */
[----:B------:R-:W-:Y:S02]  /*17bb0*/  MOV R4, 0xffffffff ;  /* 0xffffffff00047802 */ /* 0x000fe40000000f00 */
[----:B------:R-:W-:-:S02]  /*17bc0*/  MOV R11, 0xffffffff ;  /* 0xffffffff000b7802 */ /* 0x000fc40000000f00 */
[----:B------:R-:W-:Y:S02]  /*17bd0*/  PLOP3.LUT P1, PT, PT, PT, UP0, 0x80, 0x0 ;  /* 0x000000000000781c */ /* 0x000fe40003f2f008 */
[----:B------:R-:W0:Y:S01]  /*17be0*/  @P0 S2R R7, SR_CgaCtaId ;  /* 0x0000000000070919 */ /* 0x000e220000008800 */
[----:B------:R-:W-:Y:S02]  /*17bf0*/  @P0 MOV R2, 0x400 ;  /* 0x0000040000020802 */ /* 0x000fe40000000f00 */
[----:B------:R-:W-:Y:S02]  /*17c00*/  PRMT R10, RZ, 0x7610, R10 ;  /* 0x00007610ff0a7816 */ /* 0x000fe4000000000a */
[----:B0-----:R-:W-:-:S04]  /*17c10*/  @P0 LEA R2, R7, R2, 0x18 ;  /* 0x0000000207020211 */ /* 0x001fc800078ec0ff */
[----:B------:R0:W-:Y:S01]  /*17c20*/  @P0 SYNCS.ARRIVE.TRANS64.A1T0 RZ, [R2+URZ+0x48], RZ ;  /* 0x000048ff02ff09a7 */ /* 0x0001e2000810003f */
[----:B------:R-:W-:Y:S01]  /*17c30*/  ISETP.GT.U32.AND P0, PT, R6, 0x2, PT ;  /* 0x000000020600780c */ /* 0x000fe20003f04070 */
[----:B0-----:R-:W-:-:S05]  /*17c40*/  IMAD.U32 R2, RZ, RZ, UR7 ;  /* 0x00000007ff027e24 */ /* 0x001fca000f8e00ff */
[----:B------:R-:W-:Y:S01]  /*17c50*/  ISETP.LT.U32.AND P0, PT, R2, 0x3, P0 ;  /* 0x000000030200780c */ /* 0x000fe20000701070 */
[----:B------:R-:W-:-:S04]  /*17c60*/  IMAD.WIDE.U32 R2, R6, -0x55555555, RZ ;  /* 0xaaaaaaab06027825 */ /* 0x000fc800078e00ff */
[----:B------:R-:W-:Y:S01]  /*17c70*/  IMAD.MOV.U32 R2, RZ, RZ, -0x1 ;  /* 0xffffffffff027424 */ /* 0x000fe200078e00ff */
[----:B------:R-:W-:Y:S02]  /*17c80*/  SHF.R.U32.HI R5, RZ, 0x1, R3 ;  /* 0x00000001ff057819 */ /* 0x000fe40000011603 */
[----:B------:R-:W-:-:S03]  /*17c90*/  SEL R3, RZ, 0x1, !P0 ;  /* 0x00000001ff037807 */ /* 0x000fc60004000000 */
[----:B------:R-:W-:Y:S01]  /*17ca0*/  IMAD R6, R5, -0x3, R6 ;  /* 0xfffffffd05067824 */ /* 0x000fe200078e0206 */
[----:B------:R-:W-:Y:S02]  /*17cb0*/  LOP3.LUT R0, R0, R3, RZ, 0x3c, !PT ;  /* 0x0000000300007212 */ /* 0x000fe400078e3cff */
[----:B------:R-:W-:Y:S02]  /*17cc0*/  PRMT R3, RZ, 0x7610, R3 ;  /* 0x00007610ff037816 */ /* 0x000fe40000000003 */
[----:B------:R-:W-:Y:S02]  /*17cd0*/  @P1 LOP3.LUT R0, R0, 0x1, R5, 0x78, !PT ;  /* 0x0000000100001812 */ /* 0x000fe400078e7805 */
[----:B---3--:R-:W-:-:S04]  /*17ce0*/  IADD3 R15, P0, R15, UR22, RZ ;  /* 0x000000160f0f7c10 */ /* 0x008fc8000ff1e0ff */
[----:B--2---:R-:W-:Y:S01]  /*17cf0*/  IADD3.X R16, R16, UR13, RZ, P0, !PT ;  /* 0x0000000d10107c10 */ /* 0x004fe200087fe4ff */
[----:B------:R0:W-:Y:S01]  /*17d00*/  STL [R1+0x204], R15 ;  /* 0x0002040f01007387 */ /* 0x0001e20000100800 */
[----:B------:R-:W-:-:S03]  /*17d10*/  ISETP.GE.U32.AND P0, PT, R15, UR8, PT ;  /* 0x000000080f007c0c */ /* 0x000fc6000bf06070 */
[----:B------:R0:W-:Y:S01]  /*17d20*/  STL [R1+0x200], R16 ;  /* 0x0002001001007387 */ /* 0x0001e20000100800 */
[----:B------:R-:W-:-:S13]  /*17d30*/  ISETP.GE.U32.AND.EX P0, PT, R16, UR9, PT, P0 ;  /* 0x0000000910007c0c */ /* 0x000fda000bf06100 */
[----:B0-----:R-:W-:Y:S05]  /*17d40*/  @P0 BRA `(.L_x_564) ;  /* 0x0000000400640947 */ /* 0x001fea0003800000 */
[----:B------:R-:W0:Y:S01]  /*17d50*/  S2R R9, SR_CTAID.X ;  /* 0x0000000000097919 */ /* 0x000e220000002500 */
[----:B------:R-:W-:Y:S01]  /*17d60*/  ULDC UR8, c[0x0][0x150] ;  /* 0x0000540000087ab9 */ /* 0x000fe20000000800 */
[----:B------:R-:W1:Y:S01]  /*17d70*/  LDC R4, c[0x0][0x144] ;  /* 0x00005100ff047b82 */ /* 0x000e620000000800 */
[----:B------:R-:W-:Y:S01]  /*17d80*/  UISETP.NE.AND UP0, UPT, UR46, URZ, UPT ;  /* 0x0000003f2e00728c */ /* 0x000fe2000bf05270 */
[----:B------:R-:W2:Y:S01]  /*17d90*/  S2R R5, SR_CTAID.Y ;  /* 0x0000000000057919 */ /* 0x000ea20000002600 */
[----:B------:R-:W-:-:S04]  /*17da0*/  ULDC UR11, c[0x0][0x630] ;  /* 0x00018c00000b7ab9 */ /* 0x000fc80000000800 */
[----:B------:R-:W-:Y:S01]  /*17db0*/  PLOP3.LUT P0, PT, PT, PT, UP0, 0x80, 0x0 ;  /* 0x000000000000781c */ /* 0x000fe20003f0f008 */
[----:B------:R-:W3:Y:S01]  /*17dc0*/  LDC R12, c[0x0][0x148] ;  /* 0x00005200ff0c7b82 */ /* 0x000ee20000000800 */
[----:B0-----:R-:W-:Y:S02]  /*17dd0*/  I2FP.F32.U32 R2, R9 ;  /* 0x0000000900027245 */ /* 0x001fe40000201000 */
[----:B--2---:R-:W-:-:S03]  /*17de0*/  I2FP.F32.U32 R3, R5 ;  /* 0x0000000500037245 */ /* 0x004fc60000201000 */
[----:B------:R-:W-:Y:S01]  /*17df0*/  FMUL R2, R2, UR8 ;  /* 0x0000000802027c20 */ /* 0x000fe20008400000 */
[----:B------:R-:W-:Y:S02]  /*17e00*/  ULDC UR8, c[0x0][0x154] ;  /* 0x0000550000087ab9 */ /* 0x000fe40000000800 */
[----:B------:R-:W-:Y:S01]  /*17e10*/  FMUL R11, R3, UR8 ;  /* 0x00000008030b7c20 */ /* 0x000fe20008400000 */
[----:B------:R-:W-:Y:S02]  /*17e20*/  ULDC.64 UR8, c[0x0][0x628] ;  /* 0x00018a0000087ab9 */ /* 0x000fe40000000a00 */
[----:B------:R-:W0:Y:S08]  /*17e30*/  F2I.U32.TRUNC.NTZ R2, R2 ;  /* 0x0000000200027305 */ /* 0x000e30000020f000 */
[----:B------:R-:W2:Y:S01]  /*17e40*/  F2I.U32.TRUNC.NTZ R11, R11 ;  /* 0x0000000b000b7305 */ /* 0x000ea2000020f000 */
[----:B0-----:R-:W-:-:S02]  /*17e50*/  IMAD.MOV R3, RZ, RZ, -R2 ;  /* 0x000000ffff037224 */ /* 0x001fc400078e0a02 */
[----:B------:R-:W-:Y:S02]  /*17e60*/  IMAD.MOV.U32 R2, RZ, RZ, R15 ;  /* 0x000000ffff027224 */ /* 0x000fe400078e000f */
[----:B-1----:R-:W-:Y:S01]  /*17e70*/  IMAD R9, R4, R3, R9 ;  /* 0x0000000304097224 */ /* 0x002fe200078e0209 */
[----:B--2---:R-:W-:-:S05]  /*17e80*/  IADD3 R3, -R11, RZ, RZ ;  /* 0x000000ff0b037210 */ /* 0x004fca0007ffe1ff */
[----:B---3--:R-:W-:Y:S01]  /*17e90*/  @P0 IMAD R9, R12, R3, R5 ;  /* 0x000000030c090224 */ /* 0x008fe200078e0205 */
[----:B------:R-:W-:Y:S02]  /*17ea0*/  ISETP.NE.U32.AND P0, PT, RZ, UR8, PT ;  /* 0x00000008ff007c0c */ /* 0x000fe4000bf05070 */
[----:B------:R-:W-:Y:S02]  /*17eb0*/  MOV R3, R16 ;  /* 0x0000001000037202 */ /* 0x000fe40000000f00 */
[----:B------:R-:W-:-:S13]  /*17ec0*/  ISETP.NE.AND.EX P0, PT, RZ, UR9, PT, P0 ;  /* 0x00000009ff007c0c */ /* 0x000fda000bf05300 */
[----:B------:R-:W-:Y:S05]  /*17ed0*/  @!P0 BRA `(.L_x_565) ;  /* 0x0000000000288947 */ /* 0x000fea0003800000 */
[----:B------:R-:W-:Y:S02]  /*17ee0*/  ULDC UR10, c[0x0][0x634] ;  /* 0x00018d00000a7ab9 */ /* 0x000fe40000000800 */
[----:B------:R-:W-:-:S05]  /*17ef0*/  IADD3 R3, P0, R15, UR10, RZ ;  /* 0x0000000a0f037c10 */ /* 0x000fca000ff1e0ff */
[----:B------:R-:W-:-:S04]  /*17f00*/  IMAD.X R11, RZ, RZ, R16, P0 ;  /* 0x000000ffff0b7224 */ /* 0x000fc800000e0610 */
[----:B------:R-:W-:-:S04]  /*17f10*/  IMAD.WIDE.U32 R4, R11, UR8, RZ ;  /* 0x000000080b047c25 */ /* 0x000fc8000f8e00ff */
[----:B------:R-:W-:-:S04]  /*17f20*/  IMAD.WIDE.U32 R4, P0, R3, UR9, R4 ;  /* 0x0000000903047c25 */ /* 0x000fc8000f800004 */
[----:B------:R-:W-:-:S04]  /*17f30*/  IMAD.WIDE.U32 R2, R3, UR8, RZ ;  /* 0x0000000803027c25 */ /* 0x000fc8000f8e00ff */
[----:B------:R-:W-:Y:S01]  /*17f40*/  IMAD.MOV.U32 R2, RZ, RZ, R5 ;  /* 0x000000ffff027224 */ /* 0x000fe200078e0005 */
[----:B------:R-:W-:Y:S02]  /*17f50*/  IADD3 RZ, P1, R3, R4, RZ ;  /* 0x0000000403ff7210 */ /* 0x000fe40007f3e0ff */
[----:B------:R-:W-:-:S03]  /*17f60*/  IADD3.X R3, RZ, RZ, RZ, P0, !PT ;  /* 0x000000ffff037210 */ /* 0x000fc600007fe4ff */
[----:B------:R-:W-:-:S08]  /*17f70*/  IMAD.WIDE.U32.X R2, R11, UR9, R2, P1 ;  /* 0x000000090b027c25 */ /* 0x000fd000088e0402 */
.L_x_565:
[--C-:B------:R-:W-:Y:S01]  /*17f80*/  SHF.R.U64 R11, R2, UR11, R3.reuse ;  /* 0x0000000b020b7c19 */ /* 0x100fe20008001203 */
[----:B------:R-:W-:Y:S01]  /*17f90*/  ULDC.64 UR8, c[0x0][0x620] ;  /* 0x0001880000087ab9 */ /* 0x000fe20000000a00 */
[----:B------:R-:W-:Y:S01]  /*17fa0*/  SHF.R.U32.HI R2, RZ, UR11, R3 ;  /* 0x0000000bff027c19 */ /* 0x000fe20008011603 */
[----:B------:R-:W-:Y:S01]  /*17fb0*/  ULDC.64 UR10, c[0x0][0x640] ;  /* 0x00019000000a7ab9 */ /* 0x000fe20000000a00 */
[----:B------:R-:W-:Y:S02]  /*17fc0*/  IADD3 R13, P0, RZ, -R11, RZ ;  /* 0x8000000bff0d7210 */ /* 0x000fe40007f1e0ff */
[----:B------:R-:W-:Y:S02]  /*17fd0*/  MOV R3, R16 ;  /* 0x0000001000037202 */ /* 0x000fe40000000f00 */
[----:B------:R-:W-:Y:S02]  /*17fe0*/  IADD3.X R2, RZ, ~R2, RZ, P0, !PT ;  /* 0x80000002ff027210 */ /* 0x000fe400007fe4ff */
[----:B------:R-:W-:-:S03]  /*17ff0*/  ISETP.NE.U32.AND P0, PT, RZ, UR10, PT ;  /* 0x0000000aff007c0c */ /* 0x000fc6000bf05070 */
[----:B------:R-:W-:Y:S01]  /*18000*/  IMAD R2, R2, UR8, RZ ;  /* 0x0000000802027c24 */ /* 0x000fe2000f8e02ff */
[----:B------:R-:W-:-:S03]  /*18010*/  ISETP.NE.AND.EX P0, PT, RZ, UR11, PT, P0 ;  /* 0x0000000bff007c0c */ /* 0x000fc6000bf05300 */
[----:B------:R-:W-:Y:S02]  /*18020*/  IMAD R5, R13, UR9, R2 ;  /* 0x000000090d057c24 */ /* 0x000fe4000f8e0202 */
[----:B------:R-:W-:-:S04]  /*18030*/  IMAD.MOV.U32 R2, RZ, RZ, R15 ;  /* 0x000000ffff027224 */ /* 0x000fc800078e000f */
[----:B------:R-:W-:Y:S01]  /*18040*/  IMAD.WIDE.U32 R2, R13, UR8, R2 ;  /* 0x000000080d027c25 */ /* 0x000fe2000f8e0002 */
[----:B------:R-:W-:-:S03]  /*18050*/  ULDC UR8, c[0x0][0x618] ;  /* 0x0001860000087ab9 */ /* 0x000fc60000000800 */
[----:B------:R-:W-:-:S05]  /*18060*/  IMAD.IADD R3, R3, 0x1, R5 ;  /* 0x0000000103037824 */ /* 0x000fca00078e0205 */
[--C-:B------:R-:W-:Y:S02]  /*18070*/  SHF.R.U64 R12, R2, UR8, R3.reuse ;  /* 0x00000008020c7c19 */ /* 0x100fe40008001203 */
[----:B------:R-:W-:Y:S01]  /*18080*/  SHF.R.U32.HI R3, RZ, UR8, R3 ;  /* 0x00000008ff037c19 */ /* 0x000fe20008011603 */
[----:B------:R-:W-:-:S03]  /*18090*/  ULDC UR8, c[0x0][0x608] ;  /* 0x0001820000087ab9 */ /* 0x000fc60000000800 */
[--C-:B------:R-:W-:Y:S02]  /*180a0*/  SHF.R.U32.HI R2, RZ, UR8, R3.reuse ;  /* 0x00000008ff027c19 */ /* 0x100fe40008011603 */
[----:B------:R-:W-:Y:S01]  /*180b0*/  SHF.R.U64 R13, R12, UR8, R3 ;  /* 0x000000080c0d7c19 */ /* 0x000fe20008001203 */
[----:B------:R-:W-:Y:S02]  /*180c0*/  ULDC UR8, c[0x0][0x658] ;  /* 0x0001960000087ab9 */ /* 0x000fe40000000800 */
[--C-:B------:R-:W-:Y:S02]  /*180d0*/  SHF.R.U32.HI R15, RZ, UR8, R2.reuse ;  /* 0x00000008ff0f7c19 */ /* 0x100fe40008011602 */
[----:B------:R-:W-:-:S03]  /*180e0*/  SHF.R.U64 R14, R13, UR8, R2 ;  /* 0x000000080d0e7c19 */ /* 0x000fc60008001202 */
[----:B------:R-:W-:Y:S01]  /*180f0*/  IMAD.MOV.U32 R3, RZ, RZ, R15 ;  /* 0x000000ffff037224 */ /* 0x000fe200078e000f */
[----:B------:R-:W-:Y:S01]  /*18100*/  MOV R2, R14 ;  /* 0x0000000e00027202 */ /* 0x000fe20000000f00 */
[----:B------:R-:W-:Y:S06]  /*18110*/  @!P0 BRA `(.L_x_566) ;  /* 0x0000000000288947 */ /* 0x000fec0003800000 */
[----:B------:R-:W-:Y:S02]  /*18120*/  ULDC UR8, c[0x0][0x64c] ;  /* 0x0001930000087ab9 */ /* 0x000fe40000000800 */
[----:B------:R-:W-:-:S04]  /*18130*/  IADD3 R3, P0, R14, UR8, RZ ;  /* 0x000000080e037c10 */ /* 0x000fc8000ff1e0ff */
[----:B------:R-:W-:-:S05]  /*18140*/  IADD3.X R15, RZ, R15, RZ, P0, !PT ;  /* 0x0000000fff0f7210 */ /* 0x000fca00007fe4ff */
[----:B------:R-:W-:-:S04]  /*18150*/  IMAD.WIDE.U32 R4, R15, UR10, RZ ;  /* 0x0000000a0f047c25 */ /* 0x000fc8000f8e00ff */
[----:B------:R-:W-:-:S04]  /*18160*/  IMAD.WIDE.U32 R4, P0, R3, UR11, R4 ;  /* 0x0000000b03047c25 */ /* 0x000fc8000f800004 */
[----:B------:R-:W-:Y:S01]  /*18170*/  IMAD.WIDE.U32 R2, R3, UR10, RZ ;  /* 0x0000000a03027c25 */ /* 0x000fe2000f8e00ff */
[----:B------:R-:W-:-:S04]  /*18180*/  MOV R2, R5 ;  /* 0x0000000500027202 */ /* 0x000fc80000000f00 */
[----:B------:R-:W-:Y:S01]  /*18190*/  IADD3 RZ, P1, R3, R4, RZ ;  /* 0x0000000403ff7210 */ /* 0x000fe20007f3e0ff */
[----:B------:R-:W-:-:S04]  /*181a0*/  IMAD.X R3, RZ, RZ, RZ, P0 ;  /* 0x000000ffff037224 */ /* 0x000fc800000e06ff */
[----:B------:R-:W-:-:S08]  /*181b0*/  IMAD.WIDE.U32.X R2, R15, UR11, R2, P1 ;  /* 0x0000000b0f027c25 */ /* 0x000fd000088e0402 */
.L_x_566:
[----:B------:R-:W-:Y:S01]  /*181c0*/  ULDC UR8, c[0x0][0x648] ;  /* 0x0001920000087ab9 */ /* 0x000fe20000000800 */
[----:B------:R-:W-:Y:S01]  /*181d0*/  LOP3.LUT R13, R13, UR6, RZ, 0xc0, !PT ;  /* 0x000000060d0d7c12 */ /* 0x000fe2000f8ec0ff */
[----:B------:R-:W-:Y:S01]  /*181e0*/  UISETP.NE.AND UP0, UPT, UR46, URZ, UPT ;  /* 0x0000003f2e00728c */ /* 0x000fe2000bf05270 */
[----:B------:R-:W-:Y:S01]  /*181f0*/  SHF.R.U64 R2, R2, UR8, R3 ;  /* 0x0000000802027c19 */ /* 0x000fe20008001203 */
[----:B------:R-:W-:-:S04]  /*18200*/  ULDC UR8, c[0x0][0x638] ;  /* 0x00018e0000087ab9 */ /* 0x000fc80000000800 */
[----:B------:R-:W-:Y:S01]  /*18210*/  IMAD.MOV R3, RZ, RZ, -R2 ;  /* 0x000000ffff037224 */ /* 0x000fe200078e0a02 */
[----:B------:R-:W-:Y:S01]  /*18220*/  PLOP3.LUT P0, PT, PT, PT, UP0, 0x40, 0x0 ;  /* 0x000000000000781c */ /* 0x000fe20003f0e808 */
[----:B------:R-:W-:Y:S01]  /*18230*/  IMAD R4, R2, UR5, R13 ;  /* 0x0000000502047c24 */ /* 0x000fe2000f8e020d */
[----:B------:R-:W-:Y:S01]  /*18240*/  PLOP3.LUT P1, PT, PT, PT, UP0, 0x40, 0x0 ;  /* 0x000000000000781c */ /* 0x000fe20003f2e808 */
[----:B------:R-:W-:Y:S01]  /*18250*/  IMAD R14, R3, UR8, R14 ;  /* 0x00000008030e7c24 */ /* 0x000fe2000f8e020e */
[----:B------:R-:W-:Y:S01]  /*18260*/  ULDC UR8, c[0x0][0x610] ;  /* 0x0001840000087ab9 */ /* 0x000fe20000000800 */
[----:B------:R-:W-:Y:S01]  /*18270*/  LOP3.LUT R3, R12, UR4, RZ, 0xc0, !PT ;  /* 0x000000040c037c12 */ /* 0x000fe2000f8ec0ff */
[----:B------:R-:W-:Y:S01]  /*18280*/  IMAD R9, R4, UR8, R9 ;  /* 0x0000000804097c24 */ /* 0x000fe2000f8e0209 */
[----:B------:R-:W-:-:S03]  /*18290*/  ULDC UR8, c[0x0][0x600] ;  /* 0x0001800000087ab9 */ /* 0x000fc60000000800 */
[----:B------:R-:W-:Y:S01]  /*182a0*/  IMAD R14, R14, UR8, R3 ;  /* 0x000000080e0e7c24 */ /* 0x000fe2000f8e0203 */
[----:B------:R-:W-:-:S04]  /*182b0*/  MOV R3, 0x1 ;  /* 0x0000000100037802 */ /* 0x000fc80000000f00 */
[----:B------:R-:W-:Y:S02]  /*182c0*/  SEL R2, R14, R9, P0 ;  /* 0x000000090e027207 */ /* 0x000fe40000000000 */
[----:B------:R-:W-:-:S07]  /*182d0*/  SEL R4, R9, R14, P1 ;  /* 0x0000000e09047207 */ /* 0x000fce0000800000 */
.L_x_564:
[----:B------:R-:W-:Y:S05]  /*182e0*/  BSYNC B1 ;  /* 0x0000000000017941 */ /* 0x000fea0003800000 */
.L_x_563:
[----:B------:R-:W-:-:S13]  /*182f0*/  LOP3.LUT P0, RZ, R3, 0xff, RZ, 0xc0, !PT ;  /* 0x000000ff03ff7812 */ /* 0x000fda000780c0ff */
[----:B------:R-:W-:Y:S05]  /*18300*/  @P0 BRA `(.L_x_567) ;  /* 0xfffffff400080947 */ /* 0x000fea000383ffff */
[----:B------:R-:W-:Y:S05]  /*18310*/  BSYNC B0 ;  /* 0x0000000000007941 */ /* 0x000fea0003800000 */
.L_x_556:
[----:B------:R-:W-:-:S03]  /*18320*/  UMOV UR8, 0xffffffff ;  /* 0xffffffff00087882 */ /* 0x000fc60000000000 */
[----:B------:R-:W-:Y:S05]  /*18330*/  BRA.DIV UR8, `(.L_x_568) ;  /* 0x0000000208f47947 */ /* 0x000fea000b800000 */
[----:B------:R-:W-:-:S13]  /*18340*/  ELECT P6, URZ, PT ;  /* 0x00000000003f782f */ /* 0x000fda00038c0000 */
.L_x_581:
[----:B------:R-:W-:Y:S04]  /*18350*/  BSSY B0, `(.L_x_569) ;  /* 0x0000023000007945 */ /* 0x000fe80003800000 */
[----:B------:R-:W-:Y:S05]  /*18360*/  @!P6 BRA `(.L_x_570) ;  /* 0x000000000084e947 */ /* 0x000fea0003800000 */
[----:B------:R-:W-:-:S04]  /*18370*/  ULOP3.LUT UR8, UR40, 0x2, URZ, 0xfc, !UPT ;  /* 0x0000000228087892 */ /* 0x000fc8000f8efc3f */
[----:B------:R-:W-:-:S06]  /*18380*/  UISETP.NE.AND UP0, UPT, UR8, 0x3, UPT ;  /* 0x000000030800788c */ /* 0x000fcc000bf05270 */
[----:B------:R-:W-:-:S13]  /*18390*/  PLOP3.LUT P0, PT, PT, PT, UP0, 0x80, 0x0 ;  /* 0x000000000000781c */ /* 0x000fda0003f0f008 */
[----:B------:R-:W-:Y:S05]  /*183a0*/  @!P0 BRA `(.L_x_571) ;  /* 0x0000000000048947 */ /* 0x000fea0003800000 */
[----:B------:R-:W-:Y:S01]  /*183b0*/  BPT.TRAP 0x1 ;  /* 0x000000040000795c */ /* 0x000fe20000300000 */
.L_x_571:
[----:B------:R-:W0:Y:S01]  /*183c0*/  S2R R3, SR_CgaCtaId ;  /* 0x0000000000037919 */ /* 0x000e220000008800 */
[----:B------:R-:W-:-:S04]  /*183d0*/  MOV R2, 0x400 ;  /* 0x0000040000027802 */ /* 0x000fc80000000f00 */
[----:B0-----:R-:W-:Y:S02]  /*183e0*/  LEA R3, R3, R2, 0x18 ;  /* 0x0000000203037211 */ /* 0x001fe400078ec0ff */
[----:B------:R-:W-:-:S03]  /*183f0*/  SHF.L.U32 R2, R0, 0x1f, RZ ;  /* 0x0000001f00027819 */ /* 0x000fc600000006ff */
[----:B------:R-:W-:-:S05]  /*18400*/  VIADD R3, R3, 0x18 ;  /* 0x0000001803037836 */ /* 0x000fca0000000000 */
[----:B------:R-:W-:-:S04]  /*18410*/  LEA R5, R6, R3, 0x3 ;  /* 0x0000000306057211 */ /* 0x000fc800078e18ff */
[----:B------:R-:W0:Y:S02]  /*18420*/  SYNCS.PHASECHK.TRANS64.TRYWAIT P0, [R5+URZ], R2 ;  /* 0x00000002050075a7 */ /* 0x000e24000800017f */
[----:B0-----:R-:W-:Y:S05]  /*18430*/  @!P0 BRA `(.L_x_572) ;  /* 0x0000000000d48947 */ /* 0x001fea0003800000 */
.L_x_582:
[----:B------:R-:W-:-:S05]  /*18440*/  VIADD R6, R6, 0x1 ;  /* 0x0000000106067836 */ /* 0x000fca0000000000 */
[----:B------:R-:W-:-:S04]  /*18450*/  ISETP.NE.AND P0, PT, R6, 0x3, PT ;  /* 0x000000030600780c */ /* 0x000fc80003f05270 */
[----:B0-----:R-:W-:Y:S02]  /*18460*/  SEL R5, RZ, 0x1, P0 ;  /* 0x00000001ff057807 */ /* 0x001fe40000000000 */
[----:B------:R-:W-:Y:S02]  /*18470*/  SEL R6, R6, RZ, P0 ;  /* 0x000000ff06067207 */ /* 0x000fe40000000000 */
[----:B------:R-:W-:Y:S02]  /*18480*/  LOP3.LUT R5, R0, R5, RZ, 0x3c, !PT ;  /* 0x0000000500057212 */ /* 0x000fe400078e3cff */
[----:B------:R-:W-:Y:S02]  /*18490*/  LEA R7, R6, R3, 0x3 ;  /* 0x0000000306077211 */ /* 0x000fe400078e18ff */
[----:B------:R-:W-:-:S04]  /*184a0*/  SHF.L.U32 R0, R5, 0x1f, RZ ;  /* 0x0000001f05007819 */ /* 0x000fc800000006ff */
[----:B------:R-:W0:Y:S02]  /*184b0*/  SYNCS.PHASECHK.TRANS64.TRYWAIT P0, [R7+URZ], R0 ;  /* 0x00000000070075a7 */ /* 0x000e24000800017f */
[----:B0-----:R-:W-:Y:S05]  /*184c0*/  @!P0 BRA `(.L_x_573) ;  /* 0x0000000000c48947 */ /* 0x001fea0003800000 */
.L_x_583:
[----:B0-----:R-:W-:-:S05]  /*184d0*/  VIADD R0, R6, 0x1 ;  /* 0x0000000106007836 */ /* 0x001fca0000000000 */
[----:B------:R-:W-:-:S04]  /*184e0*/  ISETP.NE.AND P0, PT, R0, 0x3, PT ;  /* 0x000000030000780c */ /* 0x000fc80003f05270 */
[----:B------:R-:W-:Y:S02]  /*184f0*/  SEL R2, RZ, 0x1, P0 ;  /* 0x00000001ff027807 */ /* 0x000fe40000000000 */
[----:B------:R-:W-:Y:S02]  /*18500*/  SEL R0, R0, RZ, P0 ;  /* 0x000000ff00007207 */ /* 0x000fe40000000000 */
[----:B------:R-:W-:Y:S02]  /*18510*/  LOP3.LUT R2, R5, R2, RZ, 0x3c, !PT ;  /* 0x0000000205027212 */ /* 0x000fe400078e3cff */
[----:B------:R-:W-:Y:S02]  /*18520*/  LEA R3, R0, R3, 0x3 ;  /* 0x0000000300037211 */ /* 0x000fe400078e18ff */
[----:B------:R-:W-:-:S07]  /*18530*/  SHF.L.U32 R0, R2, 0x1f, RZ ;  /* 0x0000001f02007819 */ /* 0x000fce00000006ff */
.L_x_574:
[----:B0-----:R0:W1:Y:S02]  /*18540*/  SYNCS.PHASECHK.TRANS64.TRYWAIT P0, [R3+URZ], R0 ;  /* 0x00000000030075a7 */ /* 0x001064000800017f */
[----:B-1----:R-:W-:Y:S05]  /*18550*/  @!P0 NANOSLEEP.SYNCS 0x989680 ;  /* 0x009896800000895d */ /* 0x002fea0003900000 */
[----:B------:R-:W1:Y:S02]  /*18560*/  @!P0 SYNCS.PHASECHK.TRANS64 P0, [R3+URZ], R0 ;  /* 0x00000000030085a7 */ /* 0x000e64000800007f */
[----:B-1----:R-:W-:Y:S05]  /*18570*/  @!P0 BRA `(.L_x_574) ;  /* 0xfffffffc00f08947 */ /* 0x002fea000383ffff */
.L_x_570:
[----:B------:R-:W-:Y:S05]  /*18580*/  BSYNC B0 ;  /* 0x0000000000007941 */ /* 0x000fea0003800000 */
.L_x_569:
[----:B------:R-:W-:Y:S05]  /*18590*/  EXIT ;  /* 0x000000000000794d */ /* 0x000fea0003800000 */
.L_x_21:
[----:B--2---:R2:W3:Y:S02]  /*185a0*/  SYNCS.PHASECHK.TRANS64.TRYWAIT P1, [R3+URZ], R2 ;  /* 0x00000002030075a7 */ /* 0x0044e4000802017f */
[----:B---3--:R-:W-:Y:S05]  /*185b0*/  @!P1 NANOSLEEP.SYNCS 0x989680 ;  /* 0x009896800000995d */ /* 0x008fea0003900000 */
[----:B------:R-:W3:Y:S02]  /*185c0*/  @!P1 SYNCS.PHASECHK.TRANS64 P1, [R3+URZ], R2 ;  /* 0x00000002030095a7 */ /* 0x000ee4000802007f */
[----:B---3--:R-:W-:Y:S05]  /*185d0*/  @!P1 BRA `(.L_x_21) ;  /* 0xfffffffc00f09947 */ /* 0x008fea000383ffff */
[----:B------:R-:W-:Y:S05]  /*185e0*/  BRA `(.L_x_20) ;  /* 0xfffffe9000247947 */ /* 0x000fea000383ffff */
.L_x_26:
[----:B-1----:R1:W2:Y:S02]  /*185f0*/  SYNCS.PHASECHK.TRANS64.TRYWAIT P1, [R2+URZ], R3 ;  /* 0x00000003020075a7 */ /* 0x0022a4000802017f */
[----:B--2---:R-:W-:Y:S05]  /*18600*/  @!P1 NANOSLEEP.SYNCS 0x989680 ;  /* 0x009896800000995d */ /* 0x004fea0003900000 */
[----:B------:R-:W2:Y:S02]  /*18610*/  @!P1 SYNCS.PHASECHK.TRANS64 P1, [R2+URZ], R3 ;  /* 0x00000003020095a7 */ /* 0x000ea4000802007f */
[----:B--2---:R-:W-:Y:S05]  /*18620*/  @!P1 BRA `(.L_x_26) ;  /* 0xfffffffc00f09947 */ /* 0x004fea000383ffff */
[----:B------:R-:W-:Y:S05]  /*18630*/  BRA `(.L_x_25) ;  /* 0xfffffec400b47947 */ /* 0x000fea000383ffff */
.L_x_557:
[----:B------:R-:W-:Y:S01]  /*18640*/  BSSY B1, `(.L_x_575) ;  /* 0x0000006000017945 */ /* 0x000fe20003800000 */
[----:B------:R-:W-:-:S07]  /*18650*/  IMAD.MOV.U32 R15, RZ, RZ, -0x1 ;  /* 0xffffffffff0f7424 */ /* 0x000fce00078e00ff */
[----:B------:R-:W-:Y:S05]  /*18660*/  WARPSYNC.COLLECTIVE R15, `(.L_x_576) ;  /* 0x000000000f0c7348 */ /* 0x000fea0003c00000 */
[----:B------:R-:W-:Y:S02]  /*18670*/  ELECT P6, UR62, PT ;  /* 0x00000000003e782f */ /* 0x000fe400038c0000 */
[----:B------:R-:W-:Y:S01]  /*18680*/  MOV R14, UR62 ;  /* 0x0000003e000e7c02 */ /* 0x000fe20008000f00 */
[----:B------:R-:W-:Y:S10]  /*18690*/  ENDCOLLECTIVE ;  /* 0x000000000000791b */ /* 0x000ff40003800000 */
.L_x_576:
[----:B------:R-:W-:Y:S05]  /*186a0*/  BSYNC B1 ;  /* 0x0000000000017941 */ /* 0x000fea0003800000 */
.L_x_575:
[----:B------:R-:W-:Y:S05]  /*186b0*/  BRA `(.L_x_577) ;  /* 0xfffffff000287947 */ /* 0x000fea000383ffff */
.L_x_560:
[----:B0-----:R0:W1:Y:S02]  /*186c0*/  SYNCS.PHASECHK.TRANS64.TRYWAIT P0, [R12+URZ+0x18], R9 ;  /* 0x000018090c0075a7 */ /* 0x001064000800017f */
[----:B-1----:R-:W-:Y:S05]  /*186d0*/  @!P0 NANOSLEEP.SYNCS 0x989680 ;  /* 0x009896800000895d */ /* 0x002fea0003900000 */
[----:B------:R-:W1:Y:S02]  /*186e0*/  @!P0 SYNCS.PHASECHK.TRANS64 P0, [R12+URZ+0x18], R9 ;  /* 0x000018090c0085a7 */ /* 0x000e64000800007f */
[----:B-1----:R-:W-:Y:S05]  /*186f0*/  @!P0 BRA `(.L_x_560) ;  /* 0xfffffffc00f08947 */ /* 0x002fea000383ffff */
[----:B------:R-:W-:Y:S05]  /*18700*/  BRA `(.L_x_578) ;  /* 0xfffffff000687947 */ /* 0x000fea000383ffff */
.L_x_568:
[----:B------:R-:W-:Y:S01]  /*18710*/  BSSY B0, `(.L_x_579) ;  /* 0x0000006000007945 */ /* 0x000fe20003800000 */
[----:B------:R-:W-:-:S07]  /*18720*/  MOV R15, 0xffffffff ;  /* 0xffffffff000f7802 */ /* 0x000fce0000000f00 */
[----:B------:R-:W-:Y:S05]  /*18730*/  WARPSYNC.COLLECTIVE R15, `(.L_x_580) ;  /* 0x000000000f0c7348 */ /* 0x000fea0003c00000 */
[----:B------:R-:W-:Y:S02]  /*18740*/  ELECT P6, UR62, PT ;  /* 0x00000000003e782f */ /* 0x000fe400038c0000 */
[----:B------:R-:W-:Y:S01]  /*18750*/  MOV R14, UR62 ;  /* 0x0000003e000e7c02 */ /* 0x000fe20008000f00 */
[----:B------:R-:W-:Y:S10]  /*18760*/  ENDCOLLECTIVE ;  /* 0x000000000000791b */ /* 0x000ff40003800000 */
.L_x_580:
[----:B------:R-:W-:Y:S05]  /*18770*/  BSYNC B0 ;  /* 0x0000000000007941 */ /* 0x000fea0003800000 */
.L_x_579:
[----:B------:R-:W-:Y:S05]  /*18780*/  BRA `(.L_x_581) ;  /* 0xfffffff800f07947 */ /* 0x000fea000383ffff */
.L_x_572:
[----:B0-----:R0:W1:Y:S02]  /*18790*/  SYNCS.PHASECHK.TRANS64.TRYWAIT P0, [R5+URZ], R2 ;  /* 0x00000002050075a7 */ /* 0x001064000800017f */
[----:B-1----:R-:W-:Y:S05]  /*187a0*/  @!P0 NANOSLEEP.SYNCS 0x989680 ;  /* 0x009896800000895d */ /* 0x002fea0003900000 */
[----:B------:R-:W1:Y:S02]  /*187b0*/  @!P0 SYNCS.PHASECHK.TRANS64 P0, [R5+URZ], R2 ;  /* 0x00000002050085a7 */ /* 0x000e64000800007f */
[----:B-1----:R-:W-:Y:S05]  /*187c0*/  @!P0 BRA `(.L_x_572) ;  /* 0xfffffffc00f08947 */ /* 0x002fea000383ffff */
[----:B------:R-:W-:Y:S05]  /*187d0*/  BRA `(.L_x_582) ;  /* 0xfffffffc00187947 */ /* 0x000fea000383ffff */
.L_x_573:
[----:B0-----:R0:W1:Y:S02]  /*187e0*/  SYNCS.PHASECHK.TRANS64.TRYWAIT P0, [R7+URZ], R0 ;  /* 0x00000000070075a7 */ /* 0x001064000800017f */
[----:B-1----:R-:W-:Y:S05]  /*187f0*/  @!P0 NANOSLEEP.SYNCS 0x989680 ;  /* 0x009896800000895d */ /* 0x002fea0003900000 */
[----:B------:R-:W1:Y:S02]  /*18800*/  @!P0 SYNCS.PHASECHK.TRANS64 P0, [R7+URZ], R0 ;  /* 0x00000000070085a7 */ /* 0x000e64000800007f */
[----:B-1----:R-:W-:Y:S05]  /*18810*/  @!P0 BRA `(.L_x_573) ;  /* 0xfffffffc00f08947 */ /* 0x002fea000383ffff */
[----:B------:R-:W-:Y:S05]  /*18820*/  BRA `(.L_x_583) ;  /* 0xfffffffc00287947 */ /* 0x000fea000383ffff */
.L_x_584:
[----:B------:R-:W-:-:S00]  /*18830*/  BRA `(.L_x_584) ;  /* 0xfffffffc00fc7947 */ /* 0x000fc0000383ffff */
[----:B------:R-:W-:-:S00]  /*18840*/  NOP ;  /* 0x0000000000007918 */ /* 0x000fc00000000000 */
        /* <DEDUP_REMOVED lines=11> */
.L_x_585:


//--------------------- .nv.global.init           --------------------------
	.section	.nv.global.init,"aw",@progbits
.nv.global.init:
	.type		$str$22,@object
	.size		$str$22,($str$23 - $str$22)
$str$22:
        /*0000*/ 	.byte	0x6b, 0x5f, 0x74, 0x69, 0x6c, 0x65, 0x5f, 0x63, 0x6f, 0x75, 0x6e, 0x74, 0x20, 0x3e, 0x3d, 0x20
        /*0010*/ 	.byte	0x31, 0x00
	.type		$str$23,@object
	.size		$str$23,(__unnamed_1 - $str$23)
$str$23:
        /*0012*/ 	.byte	0x2f, 0x74, 0x6d, 0x70, 0x2f, 0x63, 0x75, 0x74, 0x6c, 0x61, 0x73, 0x73, 0x5f, 0x73, 0x77, 0x65
        /*0022*/ 	.byte	0x65, 0x70, 0x5f, 0x73, 0x72, 0x63, 0x2f, 0x69, 0x6e, 0x63, 0x6c, 0x75, 0x64, 0x65, 0x2f, 0x63
        /*0032*/ 	.byte	0x75, 0x74, 0x6c, 0x61, 0x73, 0x73, 0x2f, 0x67, 0x65, 0x6d, 0x6d, 0x2f, 0x63, 0x6f, 0x6c, 0x6c
        /*0042*/ 	.byte	0x65, 0x63, 0x74, 0x69, 0x76, 0x65, 0x2f, 0x73, 0x6d, 0x39, 0x30, 0x5f, 0x6d, 0x6d, 0x61, 0x5f
        /*0052*/ 	.byte	0x74, 0x6d, 0x61, 0x5f, 0x67, 0x6d, 0x6d, 0x61, 0x5f, 0x73, 0x73, 0x5f, 0x77, 0x61, 0x72, 0x70
        /*0062*/ 	.byte	0x73, 0x70, 0x65, 0x63, 0x69, 0x61, 0x6c, 0x69, 0x7a, 0x65, 0x64, 0x2e, 0x68, 0x70, 0x70, 0x00
	.type		__unnamed_1,@object
	.size		__unnamed_1,(.L_0 - __unnamed_1)
__unnamed_1:
        /* <DEDUP_REMOVED lines=174> */
        /*0b52*/ 	.byte	0x00
.L_0:


//--------------------- .nv.shared._ZN7cutlass13device_kernelINS_4gemm6kernel13GemmUniversalIN4cute5tupleIJiiiiEEENS1_10collective13CollectiveMmaINS1_34MainloopSm90TmaGmmaWarpSpecializedILi3ENS5_IJNS4_1CILi1EEENSA_ILi2EEESB_EEENS1_35KernelTmaWarpSpecializedCooperativeEEENS5_IJNSA_ILi256EEESG_NSA_ILi128EEEEEEaNS5_IJlSB_lEEEaSJ_NS4_8TiledMMAINS4_8MMA_AtomIJNS4_4SM904GMMA27MMA_64x256x32_S32S8S8_SS_TNEEEENS4_6LayoutINS5_IJSC_SB_SB_EEENS5_IJSB_NSA_ILi0EEESS_EEEEENS5_IJNS4_10UnderscoreESV_SV_EEEEENS4_23SM90_TMA_LOAD_MULTICASTENS4_14ComposedLayoutINS4_7SwizzleILi3ELi4ELi3EEENS4_18smem_ptr_flag_bitsILi8EEENSQ_INS5_IJNSA_ILi8EEESH_EEENS5_IJSH_SB_EEEEEEEvNS4_8identityENS4_13SM90_TMA_LOADES18_vS19_EENS_8epilogue10collective6detail29Sm90TmaWarpSpecializedAdapterINS1D_15DefaultEpilogueIaSJ_SJ_NS1C_6thread17LinearCombinationIaLi1EiiLNS1H_9ScaleType4KindE0ELNS_15FloatRoundStyleE2EaEENS1_15EpilogueDefaultEEEEEvvEEEEvNT_6ParamsE --------------------------
	.section	.nv.shared._ZN7cutlass13device_kernelINS_4gemm6kernel13GemmUniversalIN4cute5tupleIJiiiiEEENS1_10collective13CollectiveMmaINS1_34MainloopSm90TmaGmmaWarpSpecializedILi3ENS5_IJNS4_1CILi1EEENSA_ILi2EEESB_EEENS1_35KernelTmaWarpSpecializedCooperativeEEENS5_IJNSA_ILi256EEESG_NSA_ILi128EEEEEEaNS5_IJlSB_lEEEaSJ_NS4_8TiledMMAINS4_8MMA_AtomIJNS4_4SM904GMMA27MMA_64x256x32_S32S8S8_SS_TNEEEENS4_6LayoutINS5_IJSC_SB_SB_EEENS5_IJSB_NSA_ILi0EEESS_EEEEENS5_IJNS4_10UnderscoreESV_SV_EEEEENS4_23SM90_TMA_LOAD_MULTICASTENS4_14ComposedLayoutINS4_7SwizzleILi3ELi4ELi3EEENS4_18smem_ptr_flag_bitsILi8EEENSQ_INS5_IJNSA_ILi8EEESH_EEENS5_IJSH_SB_EEEEEEEvNS4_8identityENS4_13SM90_TMA_LOADES18_vS19_EENS_8epilogue10collective6detail29Sm90TmaWarpSpecializedAdapterINS1D_15DefaultEpilogueIaSJ_SJ_NS1C_6thread17LinearCombinationIaLi1EiiLNS1H_9ScaleType4KindE0ELNS_15FloatRoundStyleE2EaEENS1_15EpilogueDefaultEEEEEvvEEEEvNT_6ParamsE,"aw",@nobits
	.sectionflags	@""
	.align	16
	.zero		1024


//--------------------- .nv.shared.reserved.0     --------------------------
	.section	.nv.shared.reserved.0,"aw",@nobits
	.weak		__nv_reservedSMEM_offset_0_alias
	.size		__nv_reservedSMEM_offset_0_alias, 0, 0
	.other		__nv_reservedSMEM_offset_0_alias,@"STO_CUDA_RESERVED_SHARED STV_DEFAULT"
__nv_reservedSMEM_offset_0_alias:
	.zero		0


//--------------------- .nv.global                --------------------------
	.section	.nv.global,"aw",@nobits
.nv.global:
	.type		_ZN39_INTERNAL_3172eda3_4_k_cu_ea23e4a5_57274cute1_E,@object
	.size		_ZN39_INTERNAL_3172eda3_4_k_cu_ea23e4a5_57274cute1_E,(_ZN39_INTERNAL_3172eda3_4_k_cu_ea23e4a5_57274cuda3std3__45__cpo6cbeginE - _ZN39_INTERNAL_3172eda3_4_k_cu_ea23e4a5_57274cute1_E)
_ZN39_INTERNAL_3172eda3_4_k_cu_ea23e4a5_57274cute1_E:
	.zero		1
	.type		_ZN39_INTERNAL_3172eda3_4_k_cu_ea23e4a5_57274cuda3std3__45__cpo6cbeginE,@object
	.size		_ZN39_INTERNAL_3172eda3_4_k_cu_ea23e4a5_57274cuda3std3__45__cpo6cbeginE,(_ZN39_INTERNAL_3172eda3_4_k_cu_ea23e4a5_57274cuda3std3__48in_placeE - _ZN39_INTERNAL_3172eda3_4_k_cu_ea23e4a5_57274cuda3std3__45__cpo6cbeginE)
_ZN39_INTERNAL_3172eda3_4_k_cu_ea23e4a5_57274cuda3std3__45__cpo6cbeginE:
	.zero		1
	.type		_ZN39_INTERNAL_3172eda3_4_k_cu_ea23e4a5_57274cuda3std3__48in_placeE,@object
	.size		_ZN39_INTERNAL_3172eda3_4_k_cu_ea23e4a5_57274cuda3std3__48in_placeE,(_ZN39_INTERNAL_3172eda3_4_k_cu_ea23e4a5_57274cuda3std6ranges3__45__cpo9iter_moveE - _ZN39_INTERNAL_3172eda3_4_k_cu_ea23e4a5_57274cuda3std3__48in_placeE)
_ZN39_INTERNAL_3172eda3_4_k_cu_ea23e4a5_57274cuda3std3__48in_placeE:
	.zero		1
	.type		_ZN39_INTERNAL_3172eda3_4_k_cu_ea23e4a5_57274cuda3std6ranges3__45__cpo9iter_moveE,@object
	.size		_ZN39_INTERNAL_3172eda3_4_k_cu_ea23e4a5_57274cuda3std6ranges3__45__cpo9iter_moveE,(_ZN39_INTERNAL_3172eda3_4_k_cu_ea23e4a5_57274cuda3std3__45__cpo5beginE - _ZN39_INTERNAL_3172eda3_4_k_cu_ea23e4a5_57274cuda3std6ranges3__45__cpo9iter_moveE)
_ZN39_INTERNAL_3172eda3_4_k_cu_ea23e4a5_57274cuda3std6ranges3__45__cpo9iter_moveE:
	.zero		1
	.type		_ZN39_INTERNAL_3172eda3_4_k_cu_ea23e4a5_57274cuda3std3__45__cpo5beginE,@object
	.size		_ZN39_INTERNAL_3172eda3_4_k_cu_ea23e4a5_57274cuda3std3__45__cpo5beginE,(_ZN39_INTERNAL_3172eda3_4_k_cu_ea23e4a5_57274cuda3std3__441_GLOBAL__N__3172eda3_4_k_cu_ea23e4a5_57276ignoreE - _ZN39_INTERNAL_3172eda3_4_k_cu_ea23e4a5_57274cuda3std3__45__cpo5beginE)
_ZN39_INTERNAL_3172eda3_4_k_cu_ea23e4a5_57274cuda3std3__45__cpo5beginE:
	.zero		1
	.type		_ZN39_INTERNAL_3172eda3_4_k_cu_ea23e4a5_57274cuda3std3__441_GLOBAL__N__3172eda3_4_k_cu_ea23e4a5_57276ignoreE,@object
	.size		_ZN39_INTERNAL_3172eda3_4_k_cu_ea23e4a5_57274cuda3std3__441_GLOBAL__N__3172eda3_4_k_cu_ea23e4a5_57276ignoreE,(_ZN39_INTERNAL_3172eda3_4_k_cu_ea23e4a5_57274cute7productE - _ZN39_INTERNAL_3172eda3_4_k_cu_ea23e4a5_57274cuda3std3__441_GLOBAL__N__3172eda3_4_k_cu_ea23e4a5_57276ignoreE)
_ZN39_INTERNAL_3172eda3_4_k_cu_ea23e4a5_57274cuda3std3__441_GLOBAL__N__3172eda3_4_k_cu_ea23e4a5_57276ignoreE:
	.zero		1
	.type		_ZN39_INTERNAL_3172eda3_4_k_cu_ea23e4a5_57274cute7productE,@object
	.size		_ZN39_INTERNAL_3172eda3_4_k_cu_ea23e4a5_57274cute7productE,(_ZN39_INTERNAL_3172eda3_4_k_cu_ea23e4a5_57274cuda3std3__45__cpo3endE - _ZN39_INTERNAL_3172eda3_4_k_cu_ea23e4a5_57274cute7productE)
_ZN39_INTERNAL_3172eda3_4_k_cu_ea23e4a5_57274cute7productE:
	.zero		1
	.type		_ZN39_INTERNAL_3172eda3_4_k_cu_ea23e4a5_57274cuda3std3__45__cpo3endE,@object
	.size		_ZN39_INTERNAL_3172eda3_4_k_cu_ea23e4a5_57274cuda3std3__45__cpo3endE,(_ZN39_INTERNAL_3172eda3_4_k_cu_ea23e4a5_57274cuda3std3__419piecewise_constructE - _ZN39_INTERNAL_3172eda3_4_k_cu_ea23e4a5_57274cuda3std3__45__cpo3endE)
_ZN39_INTERNAL_3172eda3_4_k_cu_ea23e4a5_57274cuda3std3__45__cpo3endE:
	.zero		1
	.type		_ZN39_INTERNAL_3172eda3_4_k_cu_ea23e4a5_57274cuda3std3__419piecewise_constructE,@object
	.size		_ZN39_INTERNAL_3172eda3_4_k_cu_ea23e4a5_57274cuda3std3__419piecewise_constructE,(_ZN39_INTERNAL_3172eda3_4_k_cu_ea23e4a5_57274cuda3std3__45__cpo4cendE - _ZN39_INTERNAL_3172eda3_4_k_cu_ea23e4a5_57274cuda3std3__419piecewise_constructE)
_ZN39_INTERNAL_3172eda3_4_k_cu_ea23e4a5_57274cuda3std3__419piecewise_constructE:
	.zero		1
	.type		_ZN39_INTERNAL_3172eda3_4_k_cu_ea23e4a5_57274cuda3std3__45__cpo4cendE,@object
	.size		_ZN39_INTERNAL_3172eda3_4_k_cu_ea23e4a5_57274cuda3std3__45__cpo4cendE,(_ZN39_INTERNAL_3172eda3_4_k_cu_ea23e4a5_57274cuda3std6ranges3__45__cpo4swapE - _ZN39_INTERNAL_3172eda3_4_k_cu_ea23e4a5_57274cuda3std3__45__cpo4cendE)
_ZN39_INTERNAL_3172eda3_4_k_cu_ea23e4a5_57274cuda3std3__45__cpo4cendE:
	.zero		1
	.type		_ZN39_INTERNAL_3172eda3_4_k_cu_ea23e4a5_57274cuda3std6ranges3__45__cpo4swapE,@object
	.size		_ZN39_INTERNAL_3172eda3_4_k_cu_ea23e4a5_57274cuda3std6ranges3__45__cpo4swapE,(.L_8 - _ZN39_INTERNAL_3172eda3_4_k_cu_ea23e4a5_57274cuda3std6ranges3__45__cpo4swapE)
_ZN39_INTERNAL_3172eda3_4_k_cu_ea23e4a5_57274cuda3std6ranges3__45__cpo4swapE:
	.zero		1
.L_8:


//--------------------- .nv.constant0._ZN7cutlass13device_kernelINS_4gemm6kernel13GemmUniversalIN4cute5tupleIJiiiiEEENS1_10collective13CollectiveMmaINS1_34MainloopSm90TmaGmmaWarpSpecializedILi3ENS5_IJNS4_1CILi1EEENSA_ILi2EEESB_EEENS1_35KernelTmaWarpSpecializedCooperativeEEENS5_IJNSA_ILi256EEESG_NSA_ILi128EEEEEEaNS5_IJlSB_lEEEaSJ_NS4_8TiledMMAINS4_8MMA_AtomIJNS4_4SM904GMMA27MMA_64x256x32_S32S8S8_SS_TNEEEENS4_6LayoutINS5_IJSC_SB_SB_EEENS5_IJSB_NSA_ILi0EEESS_EEEEENS5_IJNS4_10UnderscoreESV_SV_EEEEENS4_23SM90_TMA_LOAD_MULTICASTENS4_14ComposedLayoutINS4_7SwizzleILi3ELi4ELi3EEENS4_18smem_ptr_flag_bitsILi8EEENSQ_INS5_IJNSA_ILi8EEESH_EEENS5_IJSH_SB_EEEEEEEvNS4_8identityENS4_13SM90_TMA_LOADES18_vS19_EENS_8epilogue10collective6detail29Sm90TmaWarpSpecializedAdapterINS1D_15DefaultEpilogueIaSJ_SJ_NS1C_6thread17LinearCombinationIaLi1EiiLNS1H_9ScaleType4KindE0ELNS_15FloatRoundStyleE2EaEENS1_15EpilogueDefaultEEEEEvvEEEEvNT_6ParamsE --------------------------
	.section	.nv.constant0._ZN7cutlass13device_kernelINS_4gemm6kernel13GemmUniversalIN4cute5tupleIJiiiiEEENS1_10collective13CollectiveMmaINS1_34MainloopSm90TmaGmmaWarpSpecializedILi3ENS5_IJNS4_1CILi1EEENSA_ILi2EEESB_EEENS1_35KernelTmaWarpSpecializedCooperativeEEENS5_IJNSA_ILi256EEESG_NSA_ILi128EEEEEEaNS5_IJlSB_lEEEaSJ_NS4_8TiledMMAINS4_8MMA_AtomIJNS4_4SM904GMMA27MMA_64x256x32_S32S8S8_SS_TNEEEENS4_6LayoutINS5_IJSC_SB_SB_EEENS5_IJSB_NSA_ILi0EEESS_EEEEENS5_IJNS4_10UnderscoreESV_SV_EEEEENS4_23SM90_TMA_LOAD_MULTICASTENS4_14ComposedLayoutINS4_7SwizzleILi3ELi4ELi3EEENS4_18smem_ptr_flag_bitsILi8EEENSQ_INS5_IJNSA_ILi8EEESH_EEENS5_IJSH_SB_EEEEEEEvNS4_8identityENS4_13SM90_TMA_LOADES18_vS19_EENS_8epilogue10collective6detail29Sm90TmaWarpSpecializedAdapterINS1D_15DefaultEpilogueIaSJ_SJ_NS1C_6thread17LinearCombinationIaLi1EiiLNS1H_9ScaleType4KindE0ELNS_15FloatRoundStyleE2EaEENS1_15EpilogueDefaultEEEEEvvEEEEvNT_6ParamsE,"a",@progbits
	.sectionflags	@""
	.align	4
.nv.constant0._ZN7cutlass13device_kernelINS_4gemm6kernel13GemmUniversalIN4cute5tupleIJiiiiEEENS1_10collective13CollectiveMmaINS1_34MainloopSm90TmaGmmaWarpSpecializedILi3ENS5_IJNS4_1CILi1EEENSA_ILi2EEESB_EEENS1_35KernelTmaWarpSpecializedCooperativeEEENS5_IJNSA_ILi256EEESG_NSA_ILi128EEEEEEaNS5_IJlSB_lEEEaSJ_NS4_8TiledMMAINS4_8MMA_AtomIJNS4_4SM904GMMA27MMA_64x256x32_S32S8S8_SS_TNEEEENS4_6LayoutINS5_IJSC_SB_SB_EEENS5_IJSB_NSA_ILi0EEESS_EEEEENS5_IJNS4_10UnderscoreESV_SV_EEEEENS4_23SM90_TMA_LOAD_MULTICASTENS4_14ComposedLayoutINS4_7SwizzleILi3ELi4ELi3EEENS4_18smem_ptr_flag_bitsILi8EEENSQ_INS5_IJNSA_ILi8EEESH_EEENS5_IJSH_SB_EEEEEEEvNS4_8identityENS4_13SM90_TMA_LOADES18_vS19_EENS_8epilogue10collective6detail29Sm90TmaWarpSpecializedAdapterINS1D_15DefaultEpilogueIaSJ_SJ_NS1C_6thread17LinearCombinationIaLi1EiiLNS1H_9ScaleType4KindE0ELNS_15FloatRoundStyleE2EaEENS1_15EpilogueDefaultEEEEEvvEEEEvNT_6ParamsE:
	.zero		1664


//--------------------- SYMBOLS --------------------------

	.type		.nv.reservedSmem.offset0,@object
	.size		.nv.reservedSmem.offset0,0x4
	.type		__assertfail,@function
